// auto-generated by cutlass_sweep.gemm — config: {"arch": "sm_100", "cluster_m": 1, "cluster_n": 2, "dtype": "fp16", "dtype_b": "fp16", "layout": "nt", "stages": 0, "tile_k": 32, "tile_m": 128, "tile_n": 128}
#include "cutlass/cutlass.h"
#include "cutlass/gemm/collective/collective_builder.hpp"
#include "cutlass/gemm/device/gemm_universal_adapter.h"
#include "cutlass/gemm/kernel/gemm_universal.hpp"
#include "cutlass/epilogue/collective/collective_builder.hpp"

using ElemA = cutlass::half_t;
using ElemB = cutlass::half_t;
using ElemCD = cutlass::half_t;
using Acc  = float;
using TileShape    = cute::Shape<cute::_128, cute::_128, cute::_32>;
using ClusterShape = cute::Shape<cute::_1, cute::_2, cute::_1>;

using CollectiveEpilogue = typename cutlass::epilogue::collective::CollectiveBuilder<
    cutlass::arch::Sm100, cutlass::arch::OpClassTensorOp,
    TileShape, ClusterShape,
    cutlass::epilogue::collective::EpilogueTileAuto,
    Acc, Acc,
    ElemCD, cutlass::layout::RowMajor, 128 / cutlass::sizeof_bits<ElemCD>::value,
    ElemCD, cutlass::layout::RowMajor, 128 / cutlass::sizeof_bits<ElemCD>::value,
    cutlass::epilogue::collective::EpilogueScheduleAuto
  >::CollectiveOp;

using CollectiveMainloop = typename cutlass::gemm::collective::CollectiveBuilder<
    cutlass::arch::Sm100, cutlass::arch::OpClassTensorOp,
    ElemA, cutlass::layout::RowMajor, 128 / cutlass::sizeof_bits<ElemA>::value,
    ElemB, cutlass::layout::ColumnMajor, 128 / cutlass::sizeof_bits<ElemB>::value,
    Acc,
    TileShape, ClusterShape,
    cutlass::gemm::collective::StageCountAutoCarveout<static_cast<int>(sizeof(typename CollectiveEpilogue::SharedStorage))>,
    cutlass::gemm::collective::KernelScheduleAuto
  >::CollectiveOp;

using GemmKernel = cutlass::gemm::kernel::GemmUniversal<
    cute::Shape<int,int,int,int>,
    CollectiveMainloop,
    CollectiveEpilogue
>;
using Gemm = cutlass::gemm::device::GemmUniversalAdapter<GemmKernel>;

// Force the device kernel symbol into the cubin without needing a host main.
auto* _anchor = &cutlass::device_kernel<GemmKernel>;


// ===== COMPILED SASS (sm_100a) =====

	.target	sm_100a

	.elftype	@"ET_EXEC"


//--------------------- .note.nv.tkinfo           --------------------------
	.section	.note.nv.tkinfo,"",@"SHT_NOTE"
	.sectionflags	@"SHF_NOTE_NV_TKINFO"
	.tkinfo
        /*0018*/ 	.word	0x00000002
        /*0030*/ 	.string	""
        /*0030*/ 	.string	"ptxas"
        /*0030*/ 	.string	"Cuda compilation tools, release 13.0, V13.0.88"
        /*0030*/ 	.string	"Build cuda_13.0.r13.0/compiler.36424714_0"
        /*0030*/ 	.string	"-arch sm_100a -m 64 "



//--------------------- .note.nv.cuinfo           --------------------------
	.section	.note.nv.cuinfo,"",@"SHT_NOTE"
	.sectionflags	@"SHF_NOTE_NV_CUINFO"
        /*0018*/ 	.short	0x0002
        /*001a*/ 	.short	0x0064
        /*001c*/ 	.short	0x0082
	.zero		2


//--------------------- .nv.info                  --------------------------
	.section	.nv.info,"",@"SHT_CUDA_INFO"
	.align	4


	//----- nvinfo : EIATTR_REGCOUNT
	.align		4
        /*0000*/ 	.byte	0x04, 0x2f
        /*0002*/ 	.short	(.L_19 - .L_18)
	.align		4
.L_18:
        /*0004*/ 	.word	index@(_ZN7cutlass13device_kernelINS_4gemm6kernel13GemmUniversalIN4cute5tupleIJiiiiEEENS1_10collective13CollectiveMmaINS1_35MainloopSm100TmaUmmaWarpSpecializedILi12ELi2ELi4ENS5_IJNS4_1CILi1EEENSA_ILi2EEESB_EEEEENS5_IJNSA_ILi128EEESF_NSA_ILi32EEEEEENS_6half_tENS5_IJlSB_lEEESI_SJ_NS4_8TiledMMAINS4_8MMA_AtomIJNS4_20SM100_MMA_F16BF16_SSISI_SI_fLi128ELi128ELNS4_4UMMA5MajorE0ELSO_0ELNSN_7ScaleInE0ELSP_0EEEEEENS4_6LayoutINS5_IJSB_SB_SB_EEENS5_IJNSA_ILi0EEESU_SU_EEEEENS5_IJNS4_10UnderscoreESX_SX_EEEEENS4_23SM90_TMA_LOAD_MULTICASTENS4_14ComposedLayoutINS4_7SwizzleILi2ELi4ELi3EEENS4_18smem_ptr_flag_bitsILi16EEENSS_INS5_IJNSA_ILi8EEESG_EEENS5_IJSG_SB_EEEEEEEvNS4_8identityENS4_13SM90_TMA_LOADES1A_vS1B_EENS_8epilogue10collective18CollectiveEpilogueINS1E_23Sm100TmaWarpSpecializedILi4ELi2ELi32ELb1ELb0EEEJSH_NS5_IJNSS_ISF_SB_EENSS_ISG_SB_EEEEESI_SJ_SI_SJ_NS1E_6fusion15FusionCallbacksIS1I_NS1M_17LinearCombinationISI_fSI_fLNS_15FloatRoundStyleE2EEESH_S1L_JEEENS4_5SM1004TMEM4LOAD26SM100_TMEM_LOAD_32dp32b32xES1C_S1A_NS4_39AutoVectorizingCopyWithAssumedAlignmentILi128EEENS4_14SM90_TMA_STOREES1A_S1X_S1X_EEEvvEEEEvNT_6ParamsE)
        /*0008*/ 	.word	0x00000076


	//----- nvinfo : EIATTR_FRAME_SIZE
	.align		4
.L_19:
        /*000c*/ 	.byte	0x04, 0x11
        /*000e*/ 	.short	(.L_21 - .L_20)
	.align		4
.L_20:
        /*0010*/ 	.word	index@($__internal_2_$__cuda_sm10x_tcgen05_guardrail_trap_unallocated_columns_being_dealloced)
        /*0014*/ 	.word	0x00000000


	//----- nvinfo : EIATTR_FRAME_SIZE
	.align		4
.L_21:
        /*0018*/ 	.byte	0x04, 0x11
        /*001a*/ 	.short	(.L_23 - .L_22)
	.align		4
.L_22:
        /*001c*/ 	.word	index@($__internal_1_$__cuda_sm10x_tcgen05_guardrail_trap_phase_invalid_during_alloc)
        /*0020*/ 	.word	0x00000000


	//----- nvinfo : EIATTR_FRAME_SIZE
	.align		4
.L_23:
        /*0024*/ 	.byte	0x04, 0x11
        /*0026*/ 	.short	(.L_25 - .L_24)
	.align		4
.L_24:
        /*0028*/ 	.word	index@($__internal_0_$__cuda_sm10x_tcgen05_guardrail_trap_col_being_dealloced_not_returned_by_alloc)
        /*002c*/ 	.word	0x00000000


	//----- nvinfo : EIATTR_FRAME_SIZE
	.align		4
.L_25:
        /*0030*/ 	.byte	0x04, 0x11
        /*0032*/ 	.short	(.L_27 - .L_26)
	.align		4
.L_26:
        /*0034*/ 	.word	index@(_ZN7cutlass13device_kernelINS_4gemm6kernel13GemmUniversalIN4cute5tupleIJiiiiEEENS1_10collective13CollectiveMmaINS1_35MainloopSm100TmaUmmaWarpSpecializedILi12ELi2ELi4ENS5_IJNS4_1CILi1EEENSA_ILi2EEESB_EEEEENS5_IJNSA_ILi128EEESF_NSA_ILi32EEEEEENS_6half_tENS5_IJlSB_lEEESI_SJ_NS4_8TiledMMAINS4_8MMA_AtomIJNS4_20SM100_MMA_F16BF16_SSISI_SI_fLi128ELi128ELNS4_4UMMA5MajorE0ELSO_0ELNSN_7ScaleInE0ELSP_0EEEEEENS4_6LayoutINS5_IJSB_SB_SB_EEENS5_IJNSA_ILi0EEESU_SU_EEEEENS5_IJNS4_10UnderscoreESX_SX_EEEEENS4_23SM90_TMA_LOAD_MULTICASTENS4_14ComposedLayoutINS4_7SwizzleILi2ELi4ELi3EEENS4_18smem_ptr_flag_bitsILi16EEENSS_INS5_IJNSA_ILi8EEESG_EEENS5_IJSG_SB_EEEEEEEvNS4_8identityENS4_13SM90_TMA_LOADES1A_vS1B_EENS_8epilogue10collective18CollectiveEpilogueINS1E_23Sm100TmaWarpSpecializedILi4ELi2ELi32ELb1ELb0EEEJSH_NS5_IJNSS_ISF_SB_EENSS_ISG_SB_EEEEESI_SJ_SI_SJ_NS1E_6fusion15FusionCallbacksIS1I_NS1M_17LinearCombinationISI_fSI_fLNS_15FloatRoundStyleE2EEESH_S1L_JEEENS4_5SM1004TMEM4LOAD26SM100_TMEM_LOAD_32dp32b32xES1C_S1A_NS4_39AutoVectorizingCopyWithAssumedAlignmentILi128EEENS4_14SM90_TMA_STOREES1A_S1X_S1X_EEEvvEEEEvNT_6ParamsE)
        /*0038*/ 	.word	0x00000000


	//----- nvinfo : EIATTR_MIN_STACK_SIZE
	.align		4
.L_27:
        /*003c*/ 	.byte	0x04, 0x12
        /*003e*/ 	.short	(.L_29 - .L_28)
	.align		4
.L_28:
        /*0040*/ 	.word	index@(_ZN7cutlass13device_kernelINS_4gemm6kernel13GemmUniversalIN4cute5tupleIJiiiiEEENS1_10collective13CollectiveMmaINS1_35MainloopSm100TmaUmmaWarpSpecializedILi12ELi2ELi4ENS5_IJNS4_1CILi1EEENSA_ILi2EEESB_EEEEENS5_IJNSA_ILi128EEESF_NSA_ILi32EEEEEENS_6half_tENS5_IJlSB_lEEESI_SJ_NS4_8TiledMMAINS4_8MMA_AtomIJNS4_20SM100_MMA_F16BF16_SSISI_SI_fLi128ELi128ELNS4_4UMMA5MajorE0ELSO_0ELNSN_7ScaleInE0ELSP_0EEEEEENS4_6LayoutINS5_IJSB_SB_SB_EEENS5_IJNSA_ILi0EEESU_SU_EEEEENS5_IJNS4_10UnderscoreESX_SX_EEEEENS4_23SM90_TMA_LOAD_MULTICASTENS4_14ComposedLayoutINS4_7SwizzleILi2ELi4ELi3EEENS4_18smem_ptr_flag_bitsILi16EEENSS_INS5_IJNSA_ILi8EEESG_EEENS5_IJSG_SB_EEEEEEEvNS4_8identityENS4_13SM90_TMA_LOADES1A_vS1B_EENS_8epilogue10collective18CollectiveEpilogueINS1E_23Sm100TmaWarpSpecializedILi4ELi2ELi32ELb1ELb0EEEJSH_NS5_IJNSS_ISF_SB_EENSS_ISG_SB_EEEEESI_SJ_SI_SJ_NS1E_6fusion15FusionCallbacksIS1I_NS1M_17LinearCombinationISI_fSI_fLNS_15FloatRoundStyleE2EEESH_S1L_JEEENS4_5SM1004TMEM4LOAD26SM100_TMEM_LOAD_32dp32b32xES1C_S1A_NS4_39AutoVectorizingCopyWithAssumedAlignmentILi128EEENS4_14SM90_TMA_STOREES1A_S1X_S1X_EEEvvEEEEvNT_6ParamsE)
        /*0044*/ 	.word	0x00000000
.L_29:


//--------------------- .nv.compat                --------------------------
	.section	.nv.compat,"",@"SHT_CUDA_COMPAT_INFO"
	.align	4
        /*0000*/ 	.byte	0x02, 0x09, 0x01, 0x00, 0x02, 0x02, 0x02, 0x00, 0x02, 0x05, 0x05, 0x00, 0x03, 0x07, 0x01, 0x01
        /*0010*/ 	.byte	0x02, 0x03, 0x01, 0x00, 0x02, 0x06, 0x01, 0x00, 0x04, 0x0b, 0x08, 0x00, 0x09, 0x00, 0x00, 0x00
        /*0020*/ 	.byte	0x00, 0x00, 0x00, 0x00


//--------------------- .nv.info._ZN7cutlass13device_kernelINS_4gemm6kernel13GemmUniversalIN4cute5tupleIJiiiiEEENS1_10collective13CollectiveMmaINS1_35MainloopSm100TmaUmmaWarpSpecializedILi12ELi2ELi4ENS5_IJNS4_1CILi1EEENSA_ILi2EEESB_EEEEENS5_IJNSA_ILi128EEESF_NSA_ILi32EEEEEENS_6half_tENS5_IJlSB_lEEESI_SJ_NS4_8TiledMMAINS4_8MMA_AtomIJNS4_20SM100_MMA_F16BF16_SSISI_SI_fLi128ELi128ELNS4_4UMMA5MajorE0ELSO_0ELNSN_7ScaleInE0ELSP_0EEEEEENS4_6LayoutINS5_IJSB_SB_SB_EEENS5_IJNSA_ILi0EEESU_SU_EEEEENS5_IJNS4_10UnderscoreESX_SX_EEEEENS4_23SM90_TMA_LOAD_MULTICASTENS4_14ComposedLayoutINS4_7SwizzleILi2ELi4ELi3EEENS4_18smem_ptr_flag_bitsILi16EEENSS_INS5_IJNSA_ILi8EEESG_EEENS5_IJSG_SB_EEEEEEEvNS4_8identityENS4_13SM90_TMA_LOADES1A_vS1B_EENS_8epilogue10collective18CollectiveEpilogueINS1E_23Sm100TmaWarpSpecializedILi4ELi2ELi32ELb1ELb0EEEJSH_NS5_IJNSS_ISF_SB_EENSS_ISG_SB_EEEEESI_SJ_SI_SJ_NS1E_6fusion15FusionCallbacksIS1I_NS1M_17LinearCombinationISI_fSI_fLNS_15FloatRoundStyleE2EEESH_S1L_JEEENS4_5SM1004TMEM4LOAD26SM100_TMEM_LOAD_32dp32b32xES1C_S1A_NS4_39AutoVectorizingCopyWithAssumedAlignmentILi128EEENS4_14SM90_TMA_STOREES1A_S1X_S1X_EEEvvEEEEvNT_6ParamsE --------------------------
	.section	.nv.info._ZN7cutlass13device_kernelINS_4gemm6kernel13GemmUniversalIN4cute5tupleIJiiiiEEENS1_10collective13CollectiveMmaINS1_35MainloopSm100TmaUmmaWarpSpecializedILi12ELi2ELi4ENS5_IJNS4_1CILi1EEENSA_ILi2EEESB_EEEEENS5_IJNSA_ILi128EEESF_NSA_ILi32EEEEEENS_6half_tENS5_IJlSB_lEEESI_SJ_NS4_8TiledMMAINS4_8MMA_AtomIJNS4_20SM100_MMA_F16BF16_SSISI_SI_fLi128ELi128ELNS4_4UMMA5MajorE0ELSO_0ELNSN_7ScaleInE0ELSP_0EEEEEENS4_6LayoutINS5_IJSB_SB_SB_EEENS5_IJNSA_ILi0EEESU_SU_EEEEENS5_IJNS4_10UnderscoreESX_SX_EEEEENS4_23SM90_TMA_LOAD_MULTICASTENS4_14ComposedLayoutINS4_7SwizzleILi2ELi4ELi3EEENS4_18smem_ptr_flag_bitsILi16EEENSS_INS5_IJNSA_ILi8EEESG_EEENS5_IJSG_SB_EEEEEEEvNS4_8identityENS4_13SM90_TMA_LOADES1A_vS1B_EENS_8epilogue10collective18CollectiveEpilogueINS1E_23Sm100TmaWarpSpecializedILi4ELi2ELi32ELb1ELb0EEEJSH_NS5_IJNSS_ISF_SB_EENSS_ISG_SB_EEEEESI_SJ_SI_SJ_NS1E_6fusion15FusionCallbacksIS1I_NS1M_17LinearCombinationISI_fSI_fLNS_15FloatRoundStyleE2EEESH_S1L_JEEENS4_5SM1004TMEM4LOAD26SM100_TMEM_LOAD_32dp32b32xES1C_S1A_NS4_39AutoVectorizingCopyWithAssumedAlignmentILi128EEENS4_14SM90_TMA_STOREES1A_S1X_S1X_EEEvvEEEEvNT_6ParamsE,"",@"SHT_CUDA_INFO"
	.sectionflags	@""
	.align	4


	//----- nvinfo : EIATTR_CUDA_API_VERSION
	.align		4
        /*0000*/ 	.byte	0x04, 0x37
        /*0002*/ 	.short	(.L_31 - .L_30)
.L_30:
        /*0004*/ 	.word	0x00000082


	//----- nvinfo : EIATTR_KPARAM_INFO
	.align		4
.L_31:
        /*0008*/ 	.byte	0x04, 0x17
        /*000a*/ 	.short	(.L_33 - .L_32)
.L_32:
        /*000c*/ 	.word	0x00000000
        /*0010*/ 	.short	0x0000
        /*0012*/ 	.short	0x0000
        /*0014*/ 	.byte	0x00, 0xf0, 0x01, 0x20


	//----- nvinfo : EIATTR_AT_ENTRY_FRAGMENTS
	.align		4
.L_33:
        /*0018*/ 	.byte	0x04, 0x4f
        /*001a*/ 	.short	(.L_35 - .L_34)


	//   ....[0]....
.L_34:
        /*001c*/ 	.word	0x00000006


	//----- nvinfo : EIATTR_RESERVED_SMEM_USED
	.align		4
.L_35:
        /*0020*/ 	.byte	0x01, 0x41
	.zero		2


	//----- nvinfo : EIATTR_SPARSE_MMA_MASK
	.align		4
        /*0024*/ 	.byte	0x03, 0x50
        /*0026*/ 	.short	0x0000


	//----- nvinfo : EIATTR_TCGEN05_1CTA_USED
	.align		4
        /*0028*/ 	.byte	0x01, 0x51
	.zero		2


	//----- nvinfo : EIATTR_MAXREG_COUNT
	.align		4
        /*002c*/ 	.byte	0x03, 0x1b
        /*002e*/ 	.short	0x00ff


	//----- nvinfo : EIATTR_NUM_BARRIERS
	.align		4
        /*0030*/ 	.byte	0x02, 0x4c
        /*0032*/ 	.byte	0x07
	.zero		1


	//----- nvinfo : EIATTR_EXTERNS
	.align		4
        /*0034*/ 	.byte	0x04, 0x0f
        /*0036*/ 	.short	(.L_37 - .L_36)


	//   ....[0]....
	.align		4
.L_36:
        /*0038*/ 	.word	index@(__assertfail)


	//----- nvinfo : EIATTR_MERCURY_ISA_VERSION
	.align		4
.L_37:
        /*003c*/ 	.byte	0x03, 0x5f
        /*003e*/ 	.short	0x0101


	//----- nvinfo : EIATTR_INT_WARP_WIDE_INSTR_OFFSETS
	.align		4
        /*0040*/ 	.byte	0x04, 0x31
        /*0042*/ 	.short	(.L_39 - .L_38)


	//   ....[0]....
.L_38:
        /*0044*/ 	.word	0x00004140


	//   ....[1]....
        /*0048*/ 	.word	0x00004160


	//   ....[2]....
        /*004c*/ 	.word	0x00004190


	//   ....[3]....
        /*0050*/ 	.word	0x00004cd0


	//   ....[4]....
        /*0054*/ 	.word	0x00004d40


	//   ....[5]....
        /*0058*/ 	.word	0x00004e20


	//   ....[6]....
        /*005c*/ 	.word	0x00004ea0


	//   ....[7]....
        /*0060*/ 	.word	0x00004fa0


	//   ....[8]....
        /*0064*/ 	.word	0x00005020


	//   ....[9]....
        /*0068*/ 	.word	0x00005110


	//   ....[10]....
        /*006c*/ 	.word	0x000051c0


	//----- nvinfo : EIATTR_COOP_GROUP_MASK_REGIDS
	.align		4
.L_39:
        /*0070*/ 	.byte	0x04, 0x29
        /*0072*/ 	.short	(.L_41 - .L_40)


	//   ....[0]....
.L_40:
        /*0074*/ 	.word	0xffffffff


	//   ....[1]....
        /*0078*/ 	.word	0xffffffff


	//   ....[2]....
        /*007c*/ 	.word	0xffffffff


	//   ....[3]....
        /*0080*/ 	.word	0xffffffff


	//   ....[4]....
        /*0084*/ 	.word	0xffffffff


	//   ....[5]....
        /*0088*/ 	.word	0xffffffff


	//   ....[6]....
        /*008c*/ 	.word	0xffffffff


	//   ....[7]....
        /*0090*/ 	.word	0xffffffff


	//   ....[8]....
        /*0094*/ 	.word	0xffffffff


	//   ....[9]....
        /*0098*/ 	.word	0xffffffff


	//   ....[10]....
        /*009c*/ 	.word	0xffffffff


	//   ....[11]....
        /*00a0*/ 	.word	0xffffffff


	//   ....[12]....
        /*00a4*/ 	.word	0xffffffff


	//   ....[13]....
        /*00a8*/ 	.word	0xffffffff


	//----- nvinfo : EIATTR_COOP_GROUP_INSTR_OFFSETS
	.align		4
.L_41:
        /*00ac*/ 	.byte	0x04, 0x28
        /*00ae*/ 	.short	(.L_43 - .L_42)


	//   ....[0]....
.L_42:
        /*00b0*/ 	.word	0x00000080


	//   ....[1]....
        /*00b4*/ 	.word	0x000004f0


	//   ....[2]....
        /*00b8*/ 	.word	0x000007d0


	//   ....[3]....
        /*00bc*/ 	.word	0x00000970


	//   ....[4]....
        /*00c0*/ 	.word	0x00000a70


	//   ....[5]....
        /*00c4*/ 	.word	0x00000be0


	//   ....[6]....
        /*00c8*/ 	.word	0x00000d80


	//   ....[7]....
        /*00cc*/ 	.word	0x00000f30


	//   ....[8]....
        /*00d0*/ 	.word	0x00002140


	//   ....[9]....
        /*00d4*/ 	.word	0x00003470


	//   ....[10]....
        /*00d8*/ 	.word	0x00003680


	//   ....[11]....
        /*00dc*/ 	.word	0x000036b0


	//   ....[12]....
        /*00e0*/ 	.word	0x00004020


	//   ....[13]....
        /*00e4*/ 	.word	0x00004250


	//----- nvinfo : EIATTR_VRC_CTA_INIT_COUNT
	.align		4
.L_43:
        /*00e8*/ 	.byte	0x02, 0x4a
        /*00ea*/ 	.byte	0x80
	.zero		1


	//----- nvinfo : EIATTR_SYSCALL_OFFSETS
	.align		4
        /*00ec*/ 	.byte	0x04, 0x46
        /*00ee*/ 	.short	(.L_45 - .L_44)


	//   ....[0]....
.L_44:
        /*00f0*/ 	.word	0x00005e10


	//   ....[1]....
        /*00f4*/ 	.word	0x00005f00


	//   ....[2]....
        /*00f8*/ 	.word	0x000066d0


	//   ....[3]....
        /*00fc*/ 	.word	0x00007350


	//   ....[4]....
        /*0100*/ 	.word	0x00007fb0


	//   ....[5]....
        /*0104*/ 	.word	0x00008c10


	//----- nvinfo : EIATTR_MBARRIER_INSTR_OFFSETS
	.align		4
.L_45:
        /*0108*/ 	.byte	0x04, 0x39
        /*010a*/ 	.short	(.L_47 - .L_46)


	//   ....[0]....
.L_46:
        /*010c*/ 	.word	0x00000630
        /*0110*/ 	.word	0x000000ff
        /*0114*/ 	.word	0x00000000
        /*0118*/ 	.short	0x0100
        /*011a*/ 	.byte	0x04
	.zero		1


	//   ....[1]....
        /*011c*/ 	.word	0x00000640
        /*0120*/ 	.word	0x000000ff
        /*0124*/ 	.word	0x00000060
        /*0128*/ 	.short	0x0100
        /*012a*/ 	.byte	0x04
	.zero		1


	//   ....[2]....
        /*012c*/ 	.word	0x00000650
        /*0130*/ 	.word	0x000000ff
        /*0134*/ 	.word	0x00000008
        /*0138*/ 	.short	0x0100
        /*013a*/ 	.byte	0x04
	.zero		1


	//   ....[3]....
        /*013c*/ 	.word	0x00000660
        /*0140*/ 	.word	0x000000ff
        /*0144*/ 	.word	0x00000068
        /*0148*/ 	.short	0x0100
        /*014a*/ 	.byte	0x04
	.zero		1


	//   ....[4]....
        /*014c*/ 	.word	0x00000670
        /*0150*/ 	.word	0x000000ff
        /*0154*/ 	.word	0x00000010
        /*0158*/ 	.short	0x0100
        /*015a*/ 	.byte	0x04
	.zero		1


	//   ....[5]....
        /*015c*/ 	.word	0x00000680
        /*0160*/ 	.word	0x000000ff
        /*0164*/ 	.word	0x00000070
        /*0168*/ 	.short	0x0100
        /*016a*/ 	.byte	0x04
	.zero		1


	//   ....[6]....
        /*016c*/ 	.word	0x00000690
        /*0170*/ 	.word	0x000000ff
        /*0174*/ 	.word	0x00000018
        /*0178*/ 	.short	0x0100
        /*017a*/ 	.byte	0x04
	.zero		1


	//   ....[7]....
        /*017c*/ 	.word	0x000006a0
        /*0180*/ 	.word	0x000000ff
        /*0184*/ 	.word	0x00000078
        /*0188*/ 	.short	0x0100
        /*018a*/ 	.byte	0x04
	.zero		1


	//   ....[8]....
        /*018c*/ 	.word	0x000006b0
        /*0190*/ 	.word	0x000000ff
        /*0194*/ 	.word	0x00000020
        /*0198*/ 	.short	0x0100
        /*019a*/ 	.byte	0x04
	.zero		1


	//   ....[9]....
        /*019c*/ 	.word	0x000006c0
        /*01a0*/ 	.word	0x000000ff
        /*01a4*/ 	.word	0x00000080
        /*01a8*/ 	.short	0x0100
        /*01aa*/ 	.byte	0x04
	.zero		1


	//   ....[10]....
        /*01ac*/ 	.word	0x000006d0
        /*01b0*/ 	.word	0x000000ff
        /*01b4*/ 	.word	0x00000028
        /*01b8*/ 	.short	0x0100
        /*01ba*/ 	.byte	0x04
	.zero		1


	//   ....[11]....
        /*01bc*/ 	.word	0x000006e0
        /*01c0*/ 	.word	0x000000ff
        /*01c4*/ 	.word	0x00000088
        /*01c8*/ 	.short	0x0100
        /*01ca*/ 	.byte	0x04
	.zero		1


	//   ....[12]....
        /*01cc*/ 	.word	0x000006f0
        /*01d0*/ 	.word	0x000000ff
        /*01d4*/ 	.word	0x00000030
        /*01d8*/ 	.short	0x0100
        /*01da*/ 	.byte	0x04
	.zero		1


	//   ....[13]....
        /*01dc*/ 	.word	0x00000700
        /*01e0*/ 	.word	0x000000ff
        /*01e4*/ 	.word	0x00000090
        /*01e8*/ 	.short	0x0100
        /*01ea*/ 	.byte	0x04
	.zero		1


	//   ....[14]....
        /*01ec*/ 	.word	0x00000710
        /*01f0*/ 	.word	0x000000ff
        /*01f4*/ 	.word	0x00000038
        /*01f8*/ 	.short	0x0100
        /*01fa*/ 	.byte	0x04
	.zero		1


	//   ....[15]....
        /*01fc*/ 	.word	0x00000720
        /*0200*/ 	.word	0x000000ff
        /*0204*/ 	.word	0x00000098
        /*0208*/ 	.short	0x0100
        /*020a*/ 	.byte	0x04
	.zero		1


	//   ....[16]....
        /*020c*/ 	.word	0x00000730
        /*0210*/ 	.word	0x000000ff
        /*0214*/ 	.word	0x00000040
        /*0218*/ 	.short	0x0100
        /*021a*/ 	.byte	0x04
	.zero		1


	//   ....[17]....
        /*021c*/ 	.word	0x00000740
        /*0220*/ 	.word	0x000000ff
        /*0224*/ 	.word	0x000000a0
        /*0228*/ 	.short	0x0100
        /*022a*/ 	.byte	0x04
	.zero		1


	//   ....[18]....
        /*022c*/ 	.word	0x00000750
        /*0230*/ 	.word	0x000000ff
        /*0234*/ 	.word	0x00000048
        /*0238*/ 	.short	0x0100
        /*023a*/ 	.byte	0x04
	.zero		1


	//   ....[19]....
        /*023c*/ 	.word	0x00000760
        /*0240*/ 	.word	0x000000ff
        /*0244*/ 	.word	0x000000a8
        /*0248*/ 	.short	0x0100
        /*024a*/ 	.byte	0x04
	.zero		1


	//   ....[20]....
        /*024c*/ 	.word	0x00000770
        /*0250*/ 	.word	0x000000ff
        /*0254*/ 	.word	0x00000050
        /*0258*/ 	.short	0x0100
        /*025a*/ 	.byte	0x04
	.zero		1


	//   ....[21]....
        /*025c*/ 	.word	0x00000780
        /*0260*/ 	.word	0x000000ff
        /*0264*/ 	.word	0x000000b0
        /*0268*/ 	.short	0x0100
        /*026a*/ 	.byte	0x04
	.zero		1


	//   ....[22]....
        /*026c*/ 	.word	0x00000790
        /*0270*/ 	.word	0x000000ff
        /*0274*/ 	.word	0x00000058
        /*0278*/ 	.short	0x0100
        /*027a*/ 	.byte	0x04
	.zero		1


	//   ....[23]....
        /*027c*/ 	.word	0x000007a0
        /*0280*/ 	.word	0x000000ff
        /*0284*/ 	.word	0x000000b8
        /*0288*/ 	.short	0x0100
        /*028a*/ 	.byte	0x04
	.zero		1


	//   ....[24]....
        /*028c*/ 	.word	0x000008e0
        /*0290*/ 	.word	0x000000ff
        /*0294*/ 	.word	0x000000c0
        /*0298*/ 	.short	0x0100
        /*029a*/ 	.byte	0x04
	.zero		1


	//   ....[25]....
        /*029c*/ 	.word	0x000008f0
        /*02a0*/ 	.word	0x000000ff
        /*02a4*/ 	.word	0x000000e0
        /*02a8*/ 	.short	0x0100
        /*02aa*/ 	.byte	0x04
	.zero		1


	//   ....[26]....
        /*02ac*/ 	.word	0x00000900
        /*02b0*/ 	.word	0x000000ff
        /*02b4*/ 	.word	0x000000c8
        /*02b8*/ 	.short	0x0100
        /*02ba*/ 	.byte	0x04
	.zero		1


	//   ....[27]....
        /*02bc*/ 	.word	0x00000910
        /*02c0*/ 	.word	0x000000ff
        /*02c4*/ 	.word	0x000000e8
        /*02c8*/ 	.short	0x0100
        /*02ca*/ 	.byte	0x04
	.zero		1


	//   ....[28]....
        /*02cc*/ 	.word	0x00000920
        /*02d0*/ 	.word	0x000000ff
        /*02d4*/ 	.word	0x000000d0
        /*02d8*/ 	.short	0x0100
        /*02da*/ 	.byte	0x04
	.zero		1


	//   ....[29]....
        /*02dc*/ 	.word	0x00000930
        /*02e0*/ 	.word	0x000000ff
        /*02e4*/ 	.word	0x000000f0
        /*02e8*/ 	.short	0x0100
        /*02ea*/ 	.byte	0x04
	.zero		1


	//   ....[30]....
        /*02ec*/ 	.word	0x00000940
        /*02f0*/ 	.word	0x000000ff
        /*02f4*/ 	.word	0x000000d8
        /*02f8*/ 	.short	0x0100
        /*02fa*/ 	.byte	0x04
	.zero		1


	//   ....[31]....
        /*02fc*/ 	.word	0x00000950
        /*0300*/ 	.word	0x000000ff
        /*0304*/ 	.word	0x000000f8
        /*0308*/ 	.short	0x0100
        /*030a*/ 	.byte	0x04
	.zero		1


	//   ....[32]....
        /*030c*/ 	.word	0x00000a40
        /*0310*/ 	.word	0x000000ff
        /*0314*/ 	.word	0x00000100
        /*0318*/ 	.short	0x0100
        /*031a*/ 	.byte	0x06
	.zero		1


	//   ....[33]....
        /*031c*/ 	.word	0x00000a50
        /*0320*/ 	.word	0x000000ff
        /*0324*/ 	.word	0x00000108
        /*0328*/ 	.short	0x0100
        /*032a*/ 	.byte	0x06
	.zero		1


	//   ....[34]....
        /*032c*/ 	.word	0x00000b90
        /*0330*/ 	.word	0x000000ff
        /*0334*/ 	.word	0x00000110
        /*0338*/ 	.short	0x0100
        /*033a*/ 	.byte	0x06
	.zero		1


	//   ....[35]....
        /*033c*/ 	.word	0x00000ba0
        /*0340*/ 	.word	0x000000ff
        /*0344*/ 	.word	0x00000120
        /*0348*/ 	.short	0x0100
        /*034a*/ 	.byte	0x06
	.zero		1


	//   ....[36]....
        /*034c*/ 	.word	0x00000bb0
        /*0350*/ 	.word	0x000000ff
        /*0354*/ 	.word	0x00000118
        /*0358*/ 	.short	0x0100
        /*035a*/ 	.byte	0x06
	.zero		1


	//   ....[37]....
        /*035c*/ 	.word	0x00000bc0
        /*0360*/ 	.word	0x000000ff
        /*0364*/ 	.word	0x00000128
        /*0368*/ 	.short	0x0100
        /*036a*/ 	.byte	0x06
	.zero		1


	//   ....[38]....
        /*036c*/ 	.word	0x00000cf0
        /*0370*/ 	.word	0x000000ff
        /*0374*/ 	.word	0x00000130
        /*0378*/ 	.short	0x0100
        /*037a*/ 	.byte	0x04
	.zero		1


	//   ....[39]....
        /*037c*/ 	.word	0x00000d00
        /*0380*/ 	.word	0x000000ff
        /*0384*/ 	.word	0x00000150
        /*0388*/ 	.short	0x0100
        /*038a*/ 	.byte	0x04
	.zero		1


	//   ....[40]....
        /*038c*/ 	.word	0x00000d10
        /*0390*/ 	.word	0x000000ff
        /*0394*/ 	.word	0x00000138
        /*0398*/ 	.short	0x0100
        /*039a*/ 	.byte	0x04
	.zero		1


	//   ....[41]....
        /*039c*/ 	.word	0x00000d20
        /*03a0*/ 	.word	0x000000ff
        /*03a4*/ 	.word	0x00000158
        /*03a8*/ 	.short	0x0100
        /*03aa*/ 	.byte	0x04
	.zero		1


	//   ....[42]....
        /*03ac*/ 	.word	0x00000d30
        /*03b0*/ 	.word	0x000000ff
        /*03b4*/ 	.word	0x00000140
        /*03b8*/ 	.short	0x0100
        /*03ba*/ 	.byte	0x04
	.zero		1


	//   ....[43]....
        /*03bc*/ 	.word	0x00000d40
        /*03c0*/ 	.word	0x000000ff
        /*03c4*/ 	.word	0x00000160
        /*03c8*/ 	.short	0x0100
        /*03ca*/ 	.byte	0x04
	.zero		1


	//   ....[44]....
        /*03cc*/ 	.word	0x00000d50
        /*03d0*/ 	.word	0x000000ff
        /*03d4*/ 	.word	0x00000148
        /*03d8*/ 	.short	0x0100
        /*03da*/ 	.byte	0x04
	.zero		1


	//   ....[45]....
        /*03dc*/ 	.word	0x00000d60
        /*03e0*/ 	.word	0x000000ff
        /*03e4*/ 	.word	0x00000168
        /*03e8*/ 	.short	0x0100
        /*03ea*/ 	.byte	0x04
	.zero		1


	//   ....[46]....
        /*03ec*/ 	.word	0x00000e50
        /*03f0*/ 	.word	0x000000ff
        /*03f4*/ 	.word	0x00000170
        /*03f8*/ 	.short	0x0100
        /*03fa*/ 	.byte	0x04
	.zero		1


	//   ....[47]....
        /*03fc*/ 	.word	0x00000e60
        /*0400*/ 	.word	0x000000ff
        /*0404*/ 	.word	0x00000180
        /*0408*/ 	.short	0x0100
        /*040a*/ 	.byte	0x04
	.zero		1


	//   ....[48]....
        /*040c*/ 	.word	0x00000e70
        /*0410*/ 	.word	0x000000ff
        /*0414*/ 	.word	0x00000178
        /*0418*/ 	.short	0x0100
        /*041a*/ 	.byte	0x04
	.zero		1


	//   ....[49]....
        /*041c*/ 	.word	0x00000e80
        /*0420*/ 	.word	0x000000ff
        /*0424*/ 	.word	0x00000188
        /*0428*/ 	.short	0x0100
        /*042a*/ 	.byte	0x04
	.zero		1


	//   ....[50]....
        /*042c*/ 	.word	0x000019c0
        /*0430*/ 	.word	0x00000003
        /*0434*/ 	.word	0x00000180
        /*0438*/ 	.short	0x010a
        /*043a*/ 	.byte	0xff
	.zero		1


	//   ....[51]....
        /*043c*/ 	.word	0x000019f0
        /*0440*/ 	.word	0x00000003
        /*0444*/ 	.word	0x00000170
        /*0448*/ 	.short	0x0101
        /*044a*/ 	.byte	0xff
	.zero		1


	//   ....[52]....
        /*044c*/ 	.word	0x00001ac0
        /*0450*/ 	.word	0x000000ff
        /*0454*/ 	.word	0x00000060
        /*0458*/ 	.short	0x010a
        /*045a*/ 	.byte	0x04
	.zero		1


	//   ....[53]....
        /*045c*/ 	.word	0x00001b40
        /*0460*/ 	.word	0x000000ff
        /*0464*/ 	.word	0x00000060
        /*0468*/ 	.short	0x010a
        /*046a*/ 	.byte	0x21
	.zero		1


	//   ....[54]....
        /*046c*/ 	.word	0x00001ce0
        /*0470*/ 	.word	0x000000ff
        /*0474*/ 	.word	0x00000060
        /*0478*/ 	.short	0x010a
        /*047a*/ 	.byte	0x08
	.zero		1


	//   ....[55]....
        /*047c*/ 	.word	0x00001df0
        /*0480*/ 	.word	0x000000ff
        /*0484*/ 	.word	0x00000108
        /*0488*/ 	.short	0x0101
        /*048a*/ 	.byte	0x06
	.zero		1


	//   ....[56]....
        /*048c*/ 	.word	0x00001e10
        /*0490*/ 	.word	0x000000ff
        /*0494*/ 	.word	0x00000060
        /*0498*/ 	.short	0x010a
        /*049a*/ 	.byte	0x04
	.zero		1


	//   ....[57]....
        /*049c*/ 	.word	0x00001e90
        /*04a0*/ 	.word	0x000000ff
        /*04a4*/ 	.word	0x00000060
        /*04a8*/ 	.short	0x010a
        /*04aa*/ 	.byte	0x11
	.zero		1


	//   ....[58]....
        /*04ac*/ 	.word	0x00002030
        /*04b0*/ 	.word	0x000000ff
        /*04b4*/ 	.word	0x00000060
        /*04b8*/ 	.short	0x010a
        /*04ba*/ 	.byte	0x07
	.zero		1


	//   ....[59]....
        /*04bc*/ 	.word	0x00002170
        /*04c0*/ 	.word	0x00000003
        /*04c4*/ 	.word	0x00000110
        /*04c8*/ 	.short	0x010a
        /*04ca*/ 	.byte	0xff
	.zero		1


	//   ....[60]....
        /*04cc*/ 	.word	0x000022c0
        /*04d0*/ 	.word	0x00000000
        /*04d4*/ 	.word	0x00000000
        /*04d8*/ 	.short	0x0101
        /*04da*/ 	.byte	0xff
	.zero		1


	//   ....[61]....
        /*04dc*/ 	.word	0x00002870
        /*04e0*/ 	.word	0x000000ff
        /*04e4*/ 	.word	0x00000000
        /*04e8*/ 	.short	0x010a
        /*04ea*/ 	.byte	0x04
	.zero		1


	//   ....[62]....
        /*04ec*/ 	.word	0x00002900
        /*04f0*/ 	.word	0x000000ff
        /*04f4*/ 	.word	0x00000000
        /*04f8*/ 	.short	0x010a
        /*04fa*/ 	.byte	0x05
	.zero		1


	//   ....[63]....
        /*04fc*/ 	.word	0x00002990
        /*0500*/ 	.word	0x000000ff
        /*0504*/ 	.word	0x00000000
        /*0508*/ 	.short	0x010a
        /*050a*/ 	.byte	0x05
	.zero		1


	//   ....[64]....
        /*050c*/ 	.word	0x00002a20
        /*0510*/ 	.word	0x000000ff
        /*0514*/ 	.word	0x00000000
        /*0518*/ 	.short	0x010a
        /*051a*/ 	.byte	0x05
	.zero		1


	//   ....[65]....
        /*051c*/ 	.word	0x00002ab0
        /*0520*/ 	.word	0x000000ff
        /*0524*/ 	.word	0x00000000
        /*0528*/ 	.short	0x010a
        /*052a*/ 	.byte	0x05
	.zero		1


	//   ....[66]....
        /*052c*/ 	.word	0x00002b40
        /*0530*/ 	.word	0x000000ff
        /*0534*/ 	.word	0x00000000
        /*0538*/ 	.short	0x010a
        /*053a*/ 	.byte	0x05
	.zero		1


	//   ....[67]....
        /*053c*/ 	.word	0x00002bd0
        /*0540*/ 	.word	0x000000ff
        /*0544*/ 	.word	0x00000000
        /*0548*/ 	.short	0x010a
        /*054a*/ 	.byte	0x05
	.zero		1


	//   ....[68]....
        /*054c*/ 	.word	0x00002c60
        /*0550*/ 	.word	0x000000ff
        /*0554*/ 	.word	0x00000000
        /*0558*/ 	.short	0x010a
        /*055a*/ 	.byte	0x05
	.zero		1


	//   ....[69]....
        /*055c*/ 	.word	0x00002cf0
        /*0560*/ 	.word	0x000000ff
        /*0564*/ 	.word	0x00000000
        /*0568*/ 	.short	0x010a
        /*056a*/ 	.byte	0x05
	.zero		1


	//   ....[70]....
        /*056c*/ 	.word	0x00002d80
        /*0570*/ 	.word	0x000000ff
        /*0574*/ 	.word	0x00000000
        /*0578*/ 	.short	0x010a
        /*057a*/ 	.byte	0x05
	.zero		1


	//   ....[71]....
        /*057c*/ 	.word	0x00002e10
        /*0580*/ 	.word	0x000000ff
        /*0584*/ 	.word	0x00000000
        /*0588*/ 	.short	0x010a
        /*058a*/ 	.byte	0x05
	.zero		1


	//   ....[72]....
        /*058c*/ 	.word	0x00002eb0
        /*0590*/ 	.word	0x00000000
        /*0594*/ 	.word	0x00000000
        /*0598*/ 	.short	0x010a
        /*059a*/ 	.byte	0xff
	.zero		1


	//   ....[73]....
        /*059c*/ 	.word	0x00002fd0
        /*05a0*/ 	.word	0x00000002
        /*05a4*/ 	.word	0x00000170
        /*05a8*/ 	.short	0x010a
        /*05aa*/ 	.byte	0xff
	.zero		1


	//   ....[74]....
        /*05ac*/ 	.word	0x00003030
        /*05b0*/ 	.word	0x00000004
        /*05b4*/ 	.word	0x00000000
        /*05b8*/ 	.short	0x0101
        /*05ba*/ 	.byte	0xff
	.zero		1


	//   ....[75]....
        /*05bc*/ 	.word	0x00003050
        /*05c0*/ 	.word	0x000000ff
        /*05c4*/ 	.word	0x00000120
        /*05c8*/ 	.short	0x010a
        /*05ca*/ 	.byte	0x04
	.zero		1


	//   ....[76]....
        /*05cc*/ 	.word	0x00003170
        /*05d0*/ 	.word	0x00000002
        /*05d4*/ 	.word	0x00000110
        /*05d8*/ 	.short	0x010a
        /*05da*/ 	.byte	0xff
	.zero		1


	//   ....[77]....
        /*05dc*/ 	.word	0x00003280
        /*05e0*/ 	.word	0x00000002
        /*05e4*/ 	.word	0x00000000
        /*05e8*/ 	.short	0x0101
        /*05ea*/ 	.byte	0xff
	.zero		1


	//   ....[78]....
        /*05ec*/ 	.word	0x00003310
        /*05f0*/ 	.word	0x000000ff
        /*05f4*/ 	.word	0x00000120
        /*05f8*/ 	.short	0x0106
        /*05fa*/ 	.byte	0x04
	.zero		1


	//   ....[79]....
        /*05fc*/ 	.word	0x00003330
        /*0600*/ 	.word	0x000000ff
        /*0604*/ 	.word	0x00000120
        /*0608*/ 	.short	0x010a
        /*060a*/ 	.byte	0x04
	.zero		1


	//   ....[80]....
        /*060c*/ 	.word	0x000033c0
        /*0610*/ 	.word	0x000000ff
        /*0614*/ 	.word	0x00000120
        /*0618*/ 	.short	0x0106
        /*061a*/ 	.byte	0x07
	.zero		1


	//   ....[81]....
        /*061c*/ 	.word	0x00003400
        /*0620*/ 	.word	0x00000000
        /*0624*/ 	.word	0x00000120
        /*0628*/ 	.short	0x010a
        /*062a*/ 	.byte	0xff
	.zero		1


	//   ....[82]....
        /*062c*/ 	.word	0x00003910
        /*0630*/ 	.word	0x00000000
        /*0634*/ 	.word	0x00000110
        /*0638*/ 	.short	0x010a
        /*063a*/ 	.byte	0xff
	.zero		1


	//   ....[83]....
        /*063c*/ 	.word	0x00003a20
        /*0640*/ 	.word	0x00000003
        /*0644*/ 	.word	0x00000000
        /*0648*/ 	.short	0x0101
        /*064a*/ 	.byte	0xff
	.zero		1


	//   ....[84]....
        /*064c*/ 	.word	0x00003a30
        /*0650*/ 	.word	0x000000ff
        /*0654*/ 	.word	0x00000000
        /*0658*/ 	.short	0x010a
        /*065a*/ 	.byte	0x04
	.zero		1


	//   ....[85]....
        /*065c*/ 	.word	0x00003a50
        /*0660*/ 	.word	0x000000ff
        /*0664*/ 	.word	0x00000150
        /*0668*/ 	.short	0x010a
        /*066a*/ 	.byte	0x16
	.zero		1


	//   ....[86]....
        /*066c*/ 	.word	0x00003b20
        /*0670*/ 	.word	0x000000ff
        /*0674*/ 	.word	0x00000000
        /*0678*/ 	.short	0x010a
        /*067a*/ 	.byte	0x05
	.zero		1


	//   ....[87]....
        /*067c*/ 	.word	0x00003c60
        /*0680*/ 	.word	0x000000ff
        /*0684*/ 	.word	0x00000000
        /*0688*/ 	.short	0x010a
        /*068a*/ 	.byte	0x04
	.zero		1


	//   ....[88]....
        /*068c*/ 	.word	0x00003e50
        /*0690*/ 	.word	0x000000ff
        /*0694*/ 	.word	0x00000000
        /*0698*/ 	.short	0x010a
        /*069a*/ 	.byte	0x04
	.zero		1


	//   ....[89]....
        /*069c*/ 	.word	0x00003ee0
        /*06a0*/ 	.word	0x000000ff
        /*06a4*/ 	.word	0x00000000
        /*06a8*/ 	.short	0x010a
        /*06aa*/ 	.byte	0x05
	.zero		1


	//   ....[90]....
        /*06ac*/ 	.word	0x00003f70
        /*06b0*/ 	.word	0x000000ff
        /*06b4*/ 	.word	0x00000000
        /*06b8*/ 	.short	0x010a
        /*06ba*/ 	.byte	0x05
	.zero		1


	//   ....[91]....
        /*06bc*/ 	.word	0x00004000
        /*06c0*/ 	.word	0x000000ff
        /*06c4*/ 	.word	0x00000000
        /*06c8*/ 	.short	0x010a
        /*06ca*/ 	.byte	0x04
	.zero		1


	//   ....[92]....
        /*06cc*/ 	.word	0x000044d0
        /*06d0*/ 	.word	0x0000000c
        /*06d4*/ 	.word	0x00000110
        /*06d8*/ 	.short	0x010a
        /*06da*/ 	.byte	0xff
	.zero		1


	//   ....[93]....
        /*06dc*/ 	.word	0x00004640
        /*06e0*/ 	.word	0x00000000
        /*06e4*/ 	.word	0x00000000
        /*06e8*/ 	.short	0x0101
        /*06ea*/ 	.byte	0xff
	.zero		1


	//   ....[94]....
        /*06ec*/ 	.word	0x00004ad0
        /*06f0*/ 	.word	0x000000ff
        /*06f4*/ 	.word	0x00000108
        /*06f8*/ 	.short	0x010a
        /*06fa*/ 	.byte	0x15
	.zero		1


	//   ....[95]....
        /*06fc*/ 	.word	0x00004c50
        /*0700*/ 	.word	0x000000ff
        /*0704*/ 	.word	0x000000e0
        /*0708*/ 	.short	0x010a
        /*070a*/ 	.byte	0x15
	.zero		1


	//   ....[96]....
        /*070c*/ 	.word	0x00004dd0
        /*0710*/ 	.word	0x000000ff
        /*0714*/ 	.word	0x000000c0
        /*0718*/ 	.short	0x010b
        /*071a*/ 	.byte	0x15
	.zero		1


	//   ....[97]....
        /*071c*/ 	.word	0x00004de0
        /*0720*/ 	.word	0x000000ff
        /*0724*/ 	.word	0x00000000
        /*0728*/ 	.short	0x0101
        /*072a*/ 	.byte	0x06
	.zero		1


	//   ....[98]....
        /*072c*/ 	.word	0x00004df0
        /*0730*/ 	.word	0x000000ff
        /*0734*/ 	.word	0x000000e8
        /*0738*/ 	.short	0x010a
        /*073a*/ 	.byte	0x15
	.zero		1


	//   ....[99]....
        /*073c*/ 	.word	0x00004f50
        /*0740*/ 	.word	0x000000ff
        /*0744*/ 	.word	0x000000c8
        /*0748*/ 	.short	0x010b
        /*074a*/ 	.byte	0x15
	.zero		1


	//   ....[100]....
        /*074c*/ 	.word	0x00004f60
        /*0750*/ 	.word	0x000000ff
        /*0754*/ 	.word	0x00000000
        /*0758*/ 	.short	0x0101
        /*075a*/ 	.byte	0x06
	.zero		1


	//   ....[101]....
        /*075c*/ 	.word	0x00004f70
        /*0760*/ 	.word	0x000000ff
        /*0764*/ 	.word	0x000000f0
        /*0768*/ 	.short	0x010a
        /*076a*/ 	.byte	0x15
	.zero		1


	//   ....[102]....
        /*076c*/ 	.word	0x000050c0
        /*0770*/ 	.word	0x000000ff
        /*0774*/ 	.word	0x000000d0
        /*0778*/ 	.short	0x010b
        /*077a*/ 	.byte	0x15
	.zero		1


	//   ....[103]....
        /*077c*/ 	.word	0x000050d0
        /*0780*/ 	.word	0x000000ff
        /*0784*/ 	.word	0x00000000
        /*0788*/ 	.short	0x0101
        /*078a*/ 	.byte	0x06
	.zero		1


	//   ....[104]....
        /*078c*/ 	.word	0x000050e0
        /*0790*/ 	.word	0x000000ff
        /*0794*/ 	.word	0x000000f8
        /*0798*/ 	.short	0x010a
        /*079a*/ 	.byte	0x15
	.zero		1


	//   ....[105]....
        /*079c*/ 	.word	0x000052d0
        /*07a0*/ 	.word	0x000000ff
        /*07a4*/ 	.word	0x000000d8
        /*07a8*/ 	.short	0x010b
        /*07aa*/ 	.byte	0x15
	.zero		1


	//   ....[106]....
        /*07ac*/ 	.word	0x000052e0
        /*07b0*/ 	.word	0x000000ff
        /*07b4*/ 	.word	0x00000000
        /*07b8*/ 	.short	0x0101
        /*07ba*/ 	.byte	0x25
	.zero		1


	//   ....[107]....
        /*07bc*/ 	.word	0x00005310
        /*07c0*/ 	.word	0x000000ff
        /*07c4*/ 	.word	0x000000e0
        /*07c8*/ 	.short	0x010a
        /*07ca*/ 	.byte	0x15
	.zero		1


	//   ....[108]....
        /*07cc*/ 	.word	0x00005330
        /*07d0*/ 	.word	0x000000ff
        /*07d4*/ 	.word	0x000000e8
        /*07d8*/ 	.short	0x010a
        /*07da*/ 	.byte	0x15
	.zero		1


	//   ....[109]....
        /*07dc*/ 	.word	0x00005350
        /*07e0*/ 	.word	0x000000ff
        /*07e4*/ 	.word	0x000000f0
        /*07e8*/ 	.short	0x010a
        /*07ea*/ 	.byte	0x15
	.zero		1


	//   ....[110]....
        /*07ec*/ 	.word	0x00005390
        /*07f0*/ 	.word	0x00000000
        /*07f4*/ 	.word	0x000000f8
        /*07f8*/ 	.short	0x010a
        /*07fa*/ 	.byte	0xff
	.zero		1


	//   ....[111]....
        /*07fc*/ 	.word	0x000056a0
        /*0800*/ 	.word	0x00000003
        /*0804*/ 	.word	0x00000110
        /*0808*/ 	.short	0x010a
        /*080a*/ 	.byte	0xff
	.zero		1


	//   ....[112]....
        /*080c*/ 	.word	0x00005820
        /*0810*/ 	.word	0x00000000
        /*0814*/ 	.word	0x00000000
        /*0818*/ 	.short	0x0101
        /*081a*/ 	.byte	0xff
	.zero		1


	//   ....[113]....
        /*081c*/ 	.word	0x00006390
        /*0820*/ 	.word	0x000000ff
        /*0824*/ 	.word	0x000000c0
        /*0828*/ 	.short	0x010a
        /*082a*/ 	.byte	0x2c
	.zero		1


	//   ....[114]....
        /*082c*/ 	.word	0x000063d0
        /*0830*/ 	.word	0x00000063
        /*0834*/ 	.word	0x00000130
        /*0838*/ 	.short	0x010a
        /*083a*/ 	.byte	0xff
	.zero		1


	//   ....[115]....
        /*083c*/ 	.word	0x000064c0
        /*0840*/ 	.word	0x000000ff
        /*0844*/ 	.word	0x000000c0
        /*0848*/ 	.short	0x010a
        /*084a*/ 	.byte	0x2c
	.zero		1


	//   ....[116]....
        /*084c*/ 	.word	0x000065b0
        /*0850*/ 	.word	0x00000063
        /*0854*/ 	.word	0x00000130
        /*0858*/ 	.short	0x010a
        /*085a*/ 	.byte	0xff
	.zero		1


	//   ....[117]....
        /*085c*/ 	.word	0x00007080
        /*0860*/ 	.word	0x00000000
        /*0864*/ 	.word	0x00000000
        /*0868*/ 	.short	0x0101
        /*086a*/ 	.byte	0xff
	.zero		1


	//   ....[118]....
        /*086c*/ 	.word	0x00007090
        /*0870*/ 	.word	0x00000003
        /*0874*/ 	.word	0x000000c0
        /*0878*/ 	.short	0x010a
        /*087a*/ 	.byte	0xff
	.zero		1


	//   ....[119]....
        /*087c*/ 	.word	0x00007170
        /*0880*/ 	.word	0x00000003
        /*0884*/ 	.word	0x000000c0
        /*0888*/ 	.short	0x010a
        /*088a*/ 	.byte	0xff
	.zero		1


	//   ....[120]....
        /*088c*/ 	.word	0x00007ce0
        /*0890*/ 	.word	0x0000003d
        /*0894*/ 	.word	0x00000000
        /*0898*/ 	.short	0x0101
        /*089a*/ 	.byte	0xff
	.zero		1


	//   ....[121]....
        /*089c*/ 	.word	0x00007d00
        /*08a0*/ 	.word	0x0000003e
        /*08a4*/ 	.word	0x000000c0
        /*08a8*/ 	.short	0x010a
        /*08aa*/ 	.byte	0xff
	.zero		1


	//   ....[122]....
        /*08ac*/ 	.word	0x00007dd0
        /*08b0*/ 	.word	0x0000003e
        /*08b4*/ 	.word	0x000000c0
        /*08b8*/ 	.short	0x010a
        /*08ba*/ 	.byte	0xff
	.zero		1


	//   ....[123]....
        /*08bc*/ 	.word	0x00008940
        /*08c0*/ 	.word	0x0000003d
        /*08c4*/ 	.word	0x00000000
        /*08c8*/ 	.short	0x0101
        /*08ca*/ 	.byte	0xff
	.zero		1


	//   ....[124]....
        /*08cc*/ 	.word	0x00008960
        /*08d0*/ 	.word	0x0000003e
        /*08d4*/ 	.word	0x000000c0
        /*08d8*/ 	.short	0x010a
        /*08da*/ 	.byte	0xff
	.zero		1


	//   ....[125]....
        /*08dc*/ 	.word	0x00008a30
        /*08e0*/ 	.word	0x0000003e
        /*08e4*/ 	.word	0x000000c0
        /*08e8*/ 	.short	0x010a
        /*08ea*/ 	.byte	0xff
	.zero		1


	//   ....[126]....
        /*08ec*/ 	.word	0x00008d70
        /*08f0*/ 	.word	0x000000ff
        /*08f4*/ 	.word	0x00000000
        /*08f8*/ 	.short	0x0101
        /*08fa*/ 	.byte	0x04
	.zero		1


	//   ....[127]....
        /*08fc*/ 	.word	0x00009600
        /*0900*/ 	.word	0x00000002
        /*0904*/ 	.word	0x00000000
        /*0908*/ 	.short	0x0101
        /*090a*/ 	.byte	0xff
	.zero		1


	//   ....[128]....
        /*090c*/ 	.word	0x00009890
        /*0910*/ 	.word	0x000000ff
        /*0914*/ 	.word	0x00000000
        /*0918*/ 	.short	0x0101
        /*091a*/ 	.byte	0x04
	.zero		1


	//   ....[129]....
        /*091c*/ 	.word	0x000098b0
        /*0920*/ 	.word	0x00000003
        /*0924*/ 	.word	0x00000180
        /*0928*/ 	.short	0x010a
        /*092a*/ 	.byte	0xff
	.zero		1


	//   ....[130]....
        /*092c*/ 	.word	0x00009910
        /*0930*/ 	.word	0x00000000
        /*0934*/ 	.word	0x00000060
        /*0938*/ 	.short	0x010a
        /*093a*/ 	.byte	0xff
	.zero		1


	//   ....[131]....
        /*093c*/ 	.word	0x00009970
        /*0940*/ 	.word	0x00000000
        /*0944*/ 	.word	0x00000060
        /*0948*/ 	.short	0x010a
        /*094a*/ 	.byte	0xff
	.zero		1


	//   ....[132]....
        /*094c*/ 	.word	0x000099c0
        /*0950*/ 	.word	0x00000003
        /*0954*/ 	.word	0x00000110
        /*0958*/ 	.short	0x010a
        /*095a*/ 	.byte	0xff
	.zero		1


	//   ....[133]....
        /*095c*/ 	.word	0x00009a20
        /*0960*/ 	.word	0x00000000
        /*0964*/ 	.word	0x00000000
        /*0968*/ 	.short	0x010a
        /*096a*/ 	.byte	0xff
	.zero		1


	//   ....[134]....
        /*096c*/ 	.word	0x00009a80
        /*0970*/ 	.word	0x00000000
        /*0974*/ 	.word	0x00000000
        /*0978*/ 	.short	0x010a
        /*097a*/ 	.byte	0xff
	.zero		1


	//   ....[135]....
        /*097c*/ 	.word	0x00009ae0
        /*0980*/ 	.word	0x00000000
        /*0984*/ 	.word	0x00000000
        /*0988*/ 	.short	0x010a
        /*098a*/ 	.byte	0xff
	.zero		1


	//   ....[136]....
        /*098c*/ 	.word	0x00009b40
        /*0990*/ 	.word	0x00000000
        /*0994*/ 	.word	0x00000000
        /*0998*/ 	.short	0x010a
        /*099a*/ 	.byte	0xff
	.zero		1


	//   ....[137]....
        /*099c*/ 	.word	0x00009ba0
        /*09a0*/ 	.word	0x00000000
        /*09a4*/ 	.word	0x00000000
        /*09a8*/ 	.short	0x010a
        /*09aa*/ 	.byte	0xff
	.zero		1


	//   ....[138]....
        /*09ac*/ 	.word	0x00009c00
        /*09b0*/ 	.word	0x00000000
        /*09b4*/ 	.word	0x00000000
        /*09b8*/ 	.short	0x010a
        /*09ba*/ 	.byte	0xff
	.zero		1


	//   ....[139]....
        /*09bc*/ 	.word	0x00009c60
        /*09c0*/ 	.word	0x00000000
        /*09c4*/ 	.word	0x00000000
        /*09c8*/ 	.short	0x010a
        /*09ca*/ 	.byte	0xff
	.zero		1


	//   ....[140]....
        /*09cc*/ 	.word	0x00009cc0
        /*09d0*/ 	.word	0x00000000
        /*09d4*/ 	.word	0x00000000
        /*09d8*/ 	.short	0x010a
        /*09da*/ 	.byte	0xff
	.zero		1


	//   ....[141]....
        /*09dc*/ 	.word	0x00009d20
        /*09e0*/ 	.word	0x00000000
        /*09e4*/ 	.word	0x00000000
        /*09e8*/ 	.short	0x010a
        /*09ea*/ 	.byte	0xff
	.zero		1


	//   ....[142]....
        /*09ec*/ 	.word	0x00009d80
        /*09f0*/ 	.word	0x00000000
        /*09f4*/ 	.word	0x00000000
        /*09f8*/ 	.short	0x010a
        /*09fa*/ 	.byte	0xff
	.zero		1


	//   ....[143]....
        /*09fc*/ 	.word	0x00009de0
        /*0a00*/ 	.word	0x00000000
        /*0a04*/ 	.word	0x00000000
        /*0a08*/ 	.short	0x010a
        /*0a0a*/ 	.byte	0xff
	.zero		1


	//   ....[144]....
        /*0a0c*/ 	.word	0x00009e30
        /*0a10*/ 	.word	0x00000002
        /*0a14*/ 	.word	0x00000170
        /*0a18*/ 	.short	0x010a
        /*0a1a*/ 	.byte	0xff
	.zero		1


	//   ....[145]....
        /*0a1c*/ 	.word	0x00009e90
        /*0a20*/ 	.word	0x00000002
        /*0a24*/ 	.word	0x00000120
        /*0a28*/ 	.short	0x010a
        /*0a2a*/ 	.byte	0xff
	.zero		1


	//   ....[146]....
        /*0a2c*/ 	.word	0x00009ee0
        /*0a30*/ 	.word	0x00000002
        /*0a34*/ 	.word	0x00000110
        /*0a38*/ 	.short	0x010a
        /*0a3a*/ 	.byte	0xff
	.zero		1


	//   ....[147]....
        /*0a3c*/ 	.word	0x00009f40
        /*0a40*/ 	.word	0x00000000
        /*0a44*/ 	.word	0x00000120
        /*0a48*/ 	.short	0x010a
        /*0a4a*/ 	.byte	0xff
	.zero		1


	//   ....[148]....
        /*0a4c*/ 	.word	0x00009f90
        /*0a50*/ 	.word	0x00000000
        /*0a54*/ 	.word	0x00000110
        /*0a58*/ 	.short	0x010a
        /*0a5a*/ 	.byte	0xff
	.zero		1


	//   ....[149]....
        /*0a5c*/ 	.word	0x00009ff0
        /*0a60*/ 	.word	0x00000003
        /*0a64*/ 	.word	0x00000150
        /*0a68*/ 	.short	0x010a
        /*0a6a*/ 	.byte	0xff
	.zero		1


	//   ....[150]....
        /*0a6c*/ 	.word	0x0000a050
        /*0a70*/ 	.word	0x00000000
        /*0a74*/ 	.word	0x00000000
        /*0a78*/ 	.short	0x010a
        /*0a7a*/ 	.byte	0xff
	.zero		1


	//   ....[151]....
        /*0a7c*/ 	.word	0x0000a0b0
        /*0a80*/ 	.word	0x00000000
        /*0a84*/ 	.word	0x00000000
        /*0a88*/ 	.short	0x010a
        /*0a8a*/ 	.byte	0xff
	.zero		1


	//   ....[152]....
        /*0a8c*/ 	.word	0x0000a110
        /*0a90*/ 	.word	0x00000000
        /*0a94*/ 	.word	0x00000000
        /*0a98*/ 	.short	0x010a
        /*0a9a*/ 	.byte	0xff
	.zero		1


	//   ....[153]....
        /*0a9c*/ 	.word	0x0000a170
        /*0aa0*/ 	.word	0x00000000
        /*0aa4*/ 	.word	0x00000000
        /*0aa8*/ 	.short	0x010a
        /*0aaa*/ 	.byte	0xff
	.zero		1


	//   ....[154]....
        /*0aac*/ 	.word	0x0000a1d0
        /*0ab0*/ 	.word	0x00000000
        /*0ab4*/ 	.word	0x00000000
        /*0ab8*/ 	.short	0x010a
        /*0aba*/ 	.byte	0xff
	.zero		1


	//   ....[155]....
        /*0abc*/ 	.word	0x0000a220
        /*0ac0*/ 	.word	0x0000000c
        /*0ac4*/ 	.word	0x00000110
        /*0ac8*/ 	.short	0x010a
        /*0aca*/ 	.byte	0xff
	.zero		1


	//   ....[156]....
        /*0acc*/ 	.word	0x0000a280
        /*0ad0*/ 	.word	0x00000000
        /*0ad4*/ 	.word	0x00000108
        /*0ad8*/ 	.short	0x010a
        /*0ada*/ 	.byte	0xff
	.zero		1


	//   ....[157]....
        /*0adc*/ 	.word	0x0000a2e0
        /*0ae0*/ 	.word	0x00000000
        /*0ae4*/ 	.word	0x000000e0
        /*0ae8*/ 	.short	0x010a
        /*0aea*/ 	.byte	0xff
	.zero		1


	//   ....[158]....
        /*0aec*/ 	.word	0x0000a340
        /*0af0*/ 	.word	0x00000000
        /*0af4*/ 	.word	0x000000e8
        /*0af8*/ 	.short	0x010a
        /*0afa*/ 	.byte	0xff
	.zero		1


	//   ....[159]....
        /*0afc*/ 	.word	0x0000a3a0
        /*0b00*/ 	.word	0x00000000
        /*0b04*/ 	.word	0x000000f0
        /*0b08*/ 	.short	0x010a
        /*0b0a*/ 	.byte	0xff
	.zero		1


	//   ....[160]....
        /*0b0c*/ 	.word	0x0000a400
        /*0b10*/ 	.word	0x00000000
        /*0b14*/ 	.word	0x000000f8
        /*0b18*/ 	.short	0x010a
        /*0b1a*/ 	.byte	0xff
	.zero		1


	//   ....[161]....
        /*0b1c*/ 	.word	0x0000a460
        /*0b20*/ 	.word	0x00000000
        /*0b24*/ 	.word	0x000000e0
        /*0b28*/ 	.short	0x010a
        /*0b2a*/ 	.byte	0xff
	.zero		1


	//   ....[162]....
        /*0b2c*/ 	.word	0x0000a4c0
        /*0b30*/ 	.word	0x00000000
        /*0b34*/ 	.word	0x000000e8
        /*0b38*/ 	.short	0x010a
        /*0b3a*/ 	.byte	0xff
	.zero		1


	//   ....[163]....
        /*0b3c*/ 	.word	0x0000a520
        /*0b40*/ 	.word	0x00000000
        /*0b44*/ 	.word	0x000000f0
        /*0b48*/ 	.short	0x010a
        /*0b4a*/ 	.byte	0xff
	.zero		1


	//   ....[164]....
        /*0b4c*/ 	.word	0x0000a570
        /*0b50*/ 	.word	0x00000003
        /*0b54*/ 	.word	0x00000110
        /*0b58*/ 	.short	0x010a
        /*0b5a*/ 	.byte	0xff
	.zero		1


	//   ....[165]....
        /*0b5c*/ 	.word	0x0000a5d0
        /*0b60*/ 	.word	0x00000002
        /*0b64*/ 	.word	0x000000c0
        /*0b68*/ 	.short	0x010a
        /*0b6a*/ 	.byte	0xff
	.zero		1


	//   ....[166]....
        /*0b6c*/ 	.word	0x0000a620
        /*0b70*/ 	.word	0x00000063
        /*0b74*/ 	.word	0x00000130
        /*0b78*/ 	.short	0x010a
        /*0b7a*/ 	.byte	0xff
	.zero		1


	//   ....[167]....
        /*0b7c*/ 	.word	0x0000a670
        /*0b80*/ 	.word	0x00000003
        /*0b84*/ 	.word	0x000000c0
        /*0b88*/ 	.short	0x010a
        /*0b8a*/ 	.byte	0xff
	.zero		1


	//   ....[168]....
        /*0b8c*/ 	.word	0x0000a6c0
        /*0b90*/ 	.word	0x0000003e
        /*0b94*/ 	.word	0x000000c0
        /*0b98*/ 	.short	0x010a
        /*0b9a*/ 	.byte	0xff
	.zero		1


	//   ....[169]....
        /*0b9c*/ 	.word	0x0000a710
        /*0ba0*/ 	.word	0x0000003e
        /*0ba4*/ 	.word	0x000000c0
        /*0ba8*/ 	.short	0x010a
        /*0baa*/ 	.byte	0xff
	.zero		1


	//----- nvinfo : EIATTR_NUM_MBARRIERS
	.align		4
.L_47:
        /*0bac*/ 	.byte	0x03, 0x38
        /*0bae*/ 	.short	0x0032


	//----- nvinfo : EIATTR_EXIT_INSTR_OFFSETS
	.align		4
        /*0bb0*/ 	.byte	0x04, 0x1c
        /*0bb2*/ 	.short	(.L_49 - .L_48)


	//   ....[0]....
.L_48:
        /*0bb4*/ 	.word	0x00002ee0


	//   ....[1]....
        /*0bb8*/ 	.word	0x000033d0


	//   ....[2]....
        /*0bbc*/ 	.word	0x00003430


	//   ....[3]....
        /*0bc0*/ 	.word	0x00004260


	//   ....[4]....
        /*0bc4*/ 	.word	0x000053c0


	//   ....[5]....
        /*0bc8*/ 	.word	0x00005400


	//   ....[6]....
        /*0bcc*/ 	.word	0x00009780


	//   ....[7]....
        /*0bd0*/ 	.word	0x00009800


	//   ....[8]....
        /*0bd4*/ 	.word	0x00009830


	//   ....[9]....
        /*0bd8*/ 	.word	0x000098a0


	//----- nvinfo : EIATTR_MAX_THREADS
	.align		4
.L_49:
        /*0bdc*/ 	.byte	0x04, 0x05
        /*0bde*/ 	.short	(.L_51 - .L_50)
.L_50:
        /*0be0*/ 	.word	0x00000100
        /*0be4*/ 	.word	0x00000001
        /*0be8*/ 	.word	0x00000001


	//----- nvinfo : EIATTR_CRS_STACK_SIZE
	.align		4
.L_51:
        /*0bec*/ 	.byte	0x04, 0x1e
        /*0bee*/ 	.short	(.L_53 - .L_52)
.L_52:
        /*0bf0*/ 	.word	0x00000000


	//----- nvinfo : EIATTR_CBANK_PARAM_SIZE
	.align		4
.L_53:
        /*0bf4*/ 	.byte	0x03, 0x19
        /*0bf6*/ 	.short	0x0800


	//----- nvinfo : EIATTR_PARAM_CBANK
	.align		4
        /*0bf8*/ 	.byte	0x04, 0x0a
        /*0bfa*/ 	.short	(.L_55 - .L_54)
	.align		4
.L_54:
        /*0bfc*/ 	.word	index@(.nv.constant0._ZN7cutlass13device_kernelINS_4gemm6kernel13GemmUniversalIN4cute5tupleIJiiiiEEENS1_10collective13CollectiveMmaINS1_35MainloopSm100TmaUmmaWarpSpecializedILi12ELi2ELi4ENS5_IJNS4_1CILi1EEENSA_ILi2EEESB_EEEEENS5_IJNSA_ILi128EEESF_NSA_ILi32EEEEEENS_6half_tENS5_IJlSB_lEEESI_SJ_NS4_8TiledMMAINS4_8MMA_AtomIJNS4_20SM100_MMA_F16BF16_SSISI_SI_fLi128ELi128ELNS4_4UMMA5MajorE0ELSO_0ELNSN_7ScaleInE0ELSP_0EEEEEENS4_6LayoutINS5_IJSB_SB_SB_EEENS5_IJNSA_ILi0EEESU_SU_EEEEENS5_IJNS4_10UnderscoreESX_SX_EEEEENS4_23SM90_TMA_LOAD_MULTICASTENS4_14ComposedLayoutINS4_7SwizzleILi2ELi4ELi3EEENS4_18smem_ptr_flag_bitsILi16EEENSS_INS5_IJNSA_ILi8EEESG_EEENS5_IJSG_SB_EEEEEEEvNS4_8identityENS4_13SM90_TMA_LOADES1A_vS1B_EENS_8epilogue10collective18CollectiveEpilogueINS1E_23Sm100TmaWarpSpecializedILi4ELi2ELi32ELb1ELb0EEEJSH_NS5_IJNSS_ISF_SB_EENSS_ISG_SB_EEEEESI_SJ_SI_SJ_NS1E_6fusion15FusionCallbacksIS1I_NS1M_17LinearCombinationISI_fSI_fLNS_15FloatRoundStyleE2EEESH_S1L_JEEENS4_5SM1004TMEM4LOAD26SM100_TMEM_LOAD_32dp32b32xES1C_S1A_NS4_39AutoVectorizingCopyWithAssumedAlignmentILi128EEENS4_14SM90_TMA_STOREES1A_S1X_S1X_EEEvvEEEEvNT_6ParamsE)
        /*0c00*/ 	.short	0x0380
        /*0c02*/ 	.short	0x0800


	//----- nvinfo : EIATTR_SW_WAR
	.align		4
.L_55:
        /*0c04*/ 	.byte	0x04, 0x36
        /*0c06*/ 	.short	(.L_57 - .L_56)
.L_56:
        /*0c08*/ 	.word	0x00000008
.L_57:


//--------------------- .nv.callgraph             --------------------------
	.section	.nv.callgraph,"",@"SHT_CUDA_CALLGRAPH"
	.align	4
	.sectionentsize	8
	.align		4
        /*0000*/ 	.word	0x00000000
	.align		4
        /*0004*/ 	.word	0xffffffff
	.align		4
        /*0008*/ 	.word	index@(_ZN7cutlass13device_kernelINS_4gemm6kernel13GemmUniversalIN4cute5tupleIJiiiiEEENS1_10collective13CollectiveMmaINS1_35MainloopSm100TmaUmmaWarpSpecializedILi12ELi2ELi4ENS5_IJNS4_1CILi1EEENSA_ILi2EEESB_EEEEENS5_IJNSA_ILi128EEESF_NSA_ILi32EEEEEENS_6half_tENS5_IJlSB_lEEESI_SJ_NS4_8TiledMMAINS4_8MMA_AtomIJNS4_20SM100_MMA_F16BF16_SSISI_SI_fLi128ELi128ELNS4_4UMMA5MajorE0ELSO_0ELNSN_7ScaleInE0ELSP_0EEEEEENS4_6LayoutINS5_IJSB_SB_SB_EEENS5_IJNSA_ILi0EEESU_SU_EEEEENS5_IJNS4_10UnderscoreESX_SX_EEEEENS4_23SM90_TMA_LOAD_MULTICASTENS4_14ComposedLayoutINS4_7SwizzleILi2ELi4ELi3EEENS4_18smem_ptr_flag_bitsILi16EEENSS_INS5_IJNSA_ILi8EEESG_EEENS5_IJSG_SB_EEEEEEEvNS4_8identityENS4_13SM90_TMA_LOADES1A_vS1B_EENS_8epilogue10collective18CollectiveEpilogueINS1E_23Sm100TmaWarpSpecializedILi4ELi2ELi32ELb1ELb0EEEJSH_NS5_IJNSS_ISF_SB_EENSS_ISG_SB_EEEEESI_SJ_SI_SJ_NS1E_6fusion15FusionCallbacksIS1I_NS1M_17LinearCombinationISI_fSI_fLNS_15FloatRoundStyleE2EEESH_S1L_JEEENS4_5SM1004TMEM4LOAD26SM100_TMEM_LOAD_32dp32b32xES1C_S1A_NS4_39AutoVectorizingCopyWithAssumedAlignmentILi128EEENS4_14SM90_TMA_STOREES1A_S1X_S1X_EEEvvEEEEvNT_6ParamsE)
	.align		4
        /*000c*/ 	.word	index@(__assertfail)
	.align		4
        /*0010*/ 	.word	0x00000000
	.align		4
        /*0014*/ 	.word	0xfffffffe
	.align		4
        /*0018*/ 	.word	0x00000000
	.align		4
        /*001c*/ 	.word	0xfffffffd
	.align		4
        /*0020*/ 	.word	0x00000000
	.align		4
        /*0024*/ 	.word	0xfffffffc


//--------------------- .nv.constant4             --------------------------
	.section	.nv.constant4,"a",@progbits
	.align	8
	.align		8
.nv.constant4:
        /*0000*/ 	.dword	__assertfail
	.align		8
        /*0008*/ 	.dword	__unnamed_1
	.align		8
        /*0010*/ 	.dword	__unnamed_2
	.align		8
        /*0018*/ 	.dword	_ZN40_INTERNAL_52697036_4_k_cu_a34cfbed_283764cuda3std3__45__cpo5beginE
	.align		8
        /*0020*/ 	.dword	_ZN40_INTERNAL_52697036_4_k_cu_a34cfbed_283764cuda3std3__45__cpo3endE
	.align		8
        /*0028*/ 	.dword	_ZN40_INTERNAL_52697036_4_k_cu_a34cfbed_283764cuda3std3__45__cpo6cbeginE
	.align		8
        /*0030*/ 	.dword	_ZN40_INTERNAL_52697036_4_k_cu_a34cfbed_283764cuda3std3__45__cpo4cendE
	.align		8
        /*0038*/ 	.dword	_ZN40_INTERNAL_52697036_4_k_cu_a34cfbed_283764cuda3std3__442_GLOBAL__N__52697036_4_k_cu_a34cfbed_283766ignoreE
	.align		8
        /*0040*/ 	.dword	_ZN40_INTERNAL_52697036_4_k_cu_a34cfbed_283764cuda3std3__419piecewise_constructE
	.align		8
        /*0048*/ 	.dword	_ZN40_INTERNAL_52697036_4_k_cu_a34cfbed_283764cuda3std3__48in_placeE
	.align		8
        /*0050*/ 	.dword	_ZN40_INTERNAL_52697036_4_k_cu_a34cfbed_283764cuda3std6ranges3__45__cpo4swapE
	.align		8
        /*0058*/ 	.dword	_ZN40_INTERNAL_52697036_4_k_cu_a34cfbed_283764cuda3std6ranges3__45__cpo9iter_moveE
	.align		8
        /*0060*/ 	.dword	_ZN40_INTERNAL_52697036_4_k_cu_a34cfbed_283764cute7productE
	.align		8
        /*0068*/ 	.dword	_ZN40_INTERNAL_52697036_4_k_cu_a34cfbed_283764cute1_E
	.align		8
        /*0070*/ 	.dword	$str$25
	.align		8
        /*0078*/ 	.dword	$str$26
	.align		8
        /*0080*/ 	.dword	$str$27
	.align		8
        /*0088*/ 	.dword	$str$28


//--------------------- .text._ZN7cutlass13device_kernelINS_4gemm6kernel13GemmUniversalIN4cute5tupleIJiiiiEEENS1_10collective13CollectiveMmaINS1_35MainloopSm100TmaUmmaWarpSpecializedILi12ELi2ELi4ENS5_IJNS4_1CILi1EEENSA_ILi2EEESB_EEEEENS5_IJNSA_ILi128EEESF_NSA_ILi32EEEEEENS_6half_tENS5_IJlSB_lEEESI_SJ_NS4_8TiledMMAINS4_8MMA_AtomIJNS4_20SM100_MMA_F16BF16_SSISI_SI_fLi128ELi128ELNS4_4UMMA5MajorE0ELSO_0ELNSN_7ScaleInE0ELSP_0EEEEEENS4_6LayoutINS5_IJSB_SB_SB_EEENS5_IJNSA_ILi0EEESU_SU_EEEEENS5_IJNS4_10UnderscoreESX_SX_EEEEENS4_23SM90_TMA_LOAD_MULTICASTENS4_14ComposedLayoutINS4_7SwizzleILi2ELi4ELi3EEENS4_18smem_ptr_flag_bitsILi16EEENSS_INS5_IJNSA_ILi8EEESG_EEENS5_IJSG_SB_EEEEEEEvNS4_8identityENS4_13SM90_TMA_LOADES1A_vS1B_EENS_8epilogue10collective18CollectiveEpilogueINS1E_23Sm100TmaWarpSpecializedILi4ELi2ELi32ELb1ELb0EEEJSH_NS5_IJNSS_ISF_SB_EENSS_ISG_SB_EEEEESI_SJ_SI_SJ_NS1E_6fusion15FusionCallbacksIS1I_NS1M_17LinearCombinationISI_fSI_fLNS_15FloatRoundStyleE2EEESH_S1L_JEEENS4_5SM1004TMEM4LOAD26SM100_TMEM_LOAD_32dp32b32xES1C_S1A_NS4_39AutoVectorizingCopyWithAssumedAlignmentILi128EEENS4_14SM90_TMA_STOREES1A_S1X_S1X_EEEvvEEEEvNT_6ParamsE --------------------------
	.section	.text._ZN7cutlass13device_kernelINS_4gemm6kernel13GemmUniversalIN4cute5tupleIJiiiiEEENS1_10collective13CollectiveMmaINS1_35MainloopSm100TmaUmmaWarpSpecializedILi12ELi2ELi4ENS5_IJNS4_1CILi1EEENSA_ILi2EEESB_EEEEENS5_IJNSA_ILi128EEESF_NSA_ILi32EEEEEENS_6half_tENS5_IJlSB_lEEESI_SJ_NS4_8TiledMMAINS4_8MMA_AtomIJNS4_20SM100_MMA_F16BF16_SSISI_SI_fLi128ELi128ELNS4_4UMMA5MajorE0ELSO_0ELNSN_7ScaleInE0ELSP_0EEEEEENS4_6LayoutINS5_IJSB_SB_SB_EEENS5_IJNSA_ILi0EEESU_SU_EEEEENS5_IJNS4_10UnderscoreESX_SX_EEEEENS4_23SM90_TMA_LOAD_MULTICASTENS4_14ComposedLayoutINS4_7SwizzleILi2ELi4ELi3EEENS4_18smem_ptr_flag_bitsILi16EEENSS_INS5_IJNSA_ILi8EEESG_EEENS5_IJSG_SB_EEEEEEEvNS4_8identityENS4_13SM90_TMA_LOADES1A_vS1B_EENS_8epilogue10collective18CollectiveEpilogueINS1E_23Sm100TmaWarpSpecializedILi4ELi2ELi32ELb1ELb0EEEJSH_NS5_IJNSS_ISF_SB_EENSS_ISG_SB_EEEEESI_SJ_SI_SJ_NS1E_6fusion15FusionCallbacksIS1I_NS1M_17LinearCombinationISI_fSI_fLNS_15FloatRoundStyleE2EEESH_S1L_JEEENS4_5SM1004TMEM4LOAD26SM100_TMEM_LOAD_32dp32b32xES1C_S1A_NS4_39AutoVectorizingCopyWithAssumedAlignmentILi128EEENS4_14SM90_TMA_STOREES1A_S1X_S1X_EEEvvEEEEvNT_6ParamsE,"ax",@progbits
	.align	128
.text._ZN7cutlass13device_kernelINS_4gemm6kernel13GemmUniversalIN4cute5tupleIJiiiiEEENS1_10collective13CollectiveMmaINS1_35MainloopSm100TmaUmmaWarpSpecializedILi12ELi2ELi4ENS5_IJNS4_1CILi1EEENSA_ILi2EEESB_EEEEENS5_IJNSA_ILi128EEESF_NSA_ILi32EEEEEENS_6half_tENS5_IJlSB_lEEESI_SJ_NS4_8TiledMMAINS4_8MMA_AtomIJNS4_20SM100_MMA_F16BF16_SSISI_SI_fLi128ELi128ELNS4_4UMMA5MajorE0ELSO_0ELNSN_7ScaleInE0ELSP_0EEEEEENS4_6LayoutINS5_IJSB_SB_SB_EEENS5_IJNSA_ILi0EEESU_SU_EEEEENS5_IJNS4_10UnderscoreESX_SX_EEEEENS4_23SM90_TMA_LOAD_MULTICASTENS4_14ComposedLayoutINS4_7SwizzleILi2ELi4ELi3EEENS4_18smem_ptr_flag_bitsILi16EEENSS_INS5_IJNSA_ILi8EEESG_EEENS5_IJSG_SB_EEEEEEEvNS4_8identityENS4_13SM90_TMA_LOADES1A_vS1B_EENS_8epilogue10collective18CollectiveEpilogueINS1E_23Sm100TmaWarpSpecializedILi4ELi2ELi32ELb1ELb0EEEJSH_NS5_IJNSS_ISF_SB_EENSS_ISG_SB_EEEEESI_SJ_SI_SJ_NS1E_6fusion15FusionCallbacksIS1I_NS1M_17LinearCombinationISI_fSI_fLNS_15FloatRoundStyleE2EEESH_S1L_JEEENS4_5SM1004TMEM4LOAD26SM100_TMEM_LOAD_32dp32b32xES1C_S1A_NS4_39AutoVectorizingCopyWithAssumedAlignmentILi128EEENS4_14SM90_TMA_STOREES1A_S1X_S1X_EEEvvEEEEvNT_6ParamsE:
        .type           _ZN7cutlass13device_kernelINS_4gemm6kernel13GemmUniversalIN4cute5tupleIJiiiiEEENS1_10collective13CollectiveMmaINS1_35MainloopSm100TmaUmmaWarpSpecializedILi12ELi2ELi4ENS5_IJNS4_1CILi1EEENSA_ILi2EEESB_EEEEENS5_IJNSA_ILi128EEESF_NSA_ILi32EEEEEENS_6half_tENS5_IJlSB_lEEESI_SJ_NS4_8TiledMMAINS4_8MMA_AtomIJNS4_20SM100_MMA_F16BF16_SSISI_SI_fLi128ELi128ELNS4_4UMMA5MajorE0ELSO_0ELNSN_7ScaleInE0ELSP_0EEEEEENS4_6LayoutINS5_IJSB_SB_SB_EEENS5_IJNSA_ILi0EEESU_SU_EEEEENS5_IJNS4_10UnderscoreESX_SX_EEEEENS4_23SM90_TMA_LOAD_MULTICASTENS4_14ComposedLayoutINS4_7SwizzleILi2ELi4ELi3EEENS4_18smem_ptr_flag_bitsILi16EEENSS_INS5_IJNSA_ILi8EEESG_EEENS5_IJSG_SB_EEEEEEEvNS4_8identityENS4_13SM90_TMA_LOADES1A_vS1B_EENS_8epilogue10collective18CollectiveEpilogueINS1E_23Sm100TmaWarpSpecializedILi4ELi2ELi32ELb1ELb0EEEJSH_NS5_IJNSS_ISF_SB_EENSS_ISG_SB_EEEEESI_SJ_SI_SJ_NS1E_6fusion15FusionCallbacksIS1I_NS1M_17LinearCombinationISI_fSI_fLNS_15FloatRoundStyleE2EEESH_S1L_JEEENS4_5SM1004TMEM4LOAD26SM100_TMEM_LOAD_32dp32b32xES1C_S1A_NS4_39AutoVectorizingCopyWithAssumedAlignmentILi128EEENS4_14SM90_TMA_STOREES1A_S1X_S1X_EEEvvEEEEvNT_6ParamsE,@function
        .size           _ZN7cutlass13device_kernelINS_4gemm6kernel13GemmUniversalIN4cute5tupleIJiiiiEEENS1_10collective13CollectiveMmaINS1_35MainloopSm100TmaUmmaWarpSpecializedILi12ELi2ELi4ENS5_IJNS4_1CILi1EEENSA_ILi2EEESB_EEEEENS5_IJNSA_ILi128EEESF_NSA_ILi32EEEEEENS_6half_tENS5_IJlSB_lEEESI_SJ_NS4_8TiledMMAINS4_8MMA_AtomIJNS4_20SM100_MMA_F16BF16_SSISI_SI_fLi128ELi128ELNS4_4UMMA5MajorE0ELSO_0ELNSN_7ScaleInE0ELSP_0EEEEEENS4_6LayoutINS5_IJSB_SB_SB_EEENS5_IJNSA_ILi0EEESU_SU_EEEEENS5_IJNS4_10UnderscoreESX_SX_EEEEENS4_23SM90_TMA_LOAD_MULTICASTENS4_14ComposedLayoutINS4_7SwizzleILi2ELi4ELi3EEENS4_18smem_ptr_flag_bitsILi16EEENSS_INS5_IJNSA_ILi8EEESG_EEENS5_IJSG_SB_EEEEEEEvNS4_8identityENS4_13SM90_TMA_LOADES1A_vS1B_EENS_8epilogue10collective18CollectiveEpilogueINS1E_23Sm100TmaWarpSpecializedILi4ELi2ELi32ELb1ELb0EEEJSH_NS5_IJNSS_ISF_SB_EENSS_ISG_SB_EEEEESI_SJ_SI_SJ_NS1E_6fusion15FusionCallbacksIS1I_NS1M_17LinearCombinationISI_fSI_fLNS_15FloatRoundStyleE2EEESH_S1L_JEEENS4_5SM1004TMEM4LOAD26SM100_TMEM_LOAD_32dp32b32xES1C_S1A_NS4_39AutoVectorizingCopyWithAssumedAlignmentILi128EEENS4_14SM90_TMA_STOREES1A_S1X_S1X_EEEvvEEEEvNT_6ParamsE,(.L_x_208 - _ZN7cutlass13device_kernelINS_4gemm6kernel13GemmUniversalIN4cute5tupleIJiiiiEEENS1_10collective13CollectiveMmaINS1_35MainloopSm100TmaUmmaWarpSpecializedILi12ELi2ELi4ENS5_IJNS4_1CILi1EEENSA_ILi2EEESB_EEEEENS5_IJNSA_ILi128EEESF_NSA_ILi32EEEEEENS_6half_tENS5_IJlSB_lEEESI_SJ_NS4_8TiledMMAINS4_8MMA_AtomIJNS4_20SM100_MMA_F16BF16_SSISI_SI_fLi128ELi128ELNS4_4UMMA5MajorE0ELSO_0ELNSN_7ScaleInE0ELSP_0EEEEEENS4_6LayoutINS5_IJSB_SB_SB_EEENS5_IJNSA_ILi0EEESU_SU_EEEEENS5_IJNS4_10UnderscoreESX_SX_EEEEENS4_23SM90_TMA_LOAD_MULTICASTENS4_14ComposedLayoutINS4_7SwizzleILi2ELi4ELi3EEENS4_18smem_ptr_flag_bitsILi16EEENSS_INS5_IJNSA_ILi8EEESG_EEENS5_IJSG_SB_EEEEEEEvNS4_8identityENS4_13SM90_TMA_LOADES1A_vS1B_EENS_8epilogue10collective18CollectiveEpilogueINS1E_23Sm100TmaWarpSpecializedILi4ELi2ELi32ELb1ELb0EEEJSH_NS5_IJNSS_ISF_SB_EENSS_ISG_SB_EEEEESI_SJ_SI_SJ_NS1E_6fusion15FusionCallbacksIS1I_NS1M_17LinearCombinationISI_fSI_fLNS_15FloatRoundStyleE2EEESH_S1L_JEEENS4_5SM1004TMEM4LOAD26SM100_TMEM_LOAD_32dp32b32xES1C_S1A_NS4_39AutoVectorizingCopyWithAssumedAlignmentILi128EEENS4_14SM90_TMA_STOREES1A_S1X_S1X_EEEvvEEEEvNT_6ParamsE)
        .other          _ZN7cutlass13device_kernelINS_4gemm6kernel13GemmUniversalIN4cute5tupleIJiiiiEEENS1_10collective13CollectiveMmaINS1_35MainloopSm100TmaUmmaWarpSpecializedILi12ELi2ELi4ENS5_IJNS4_1CILi1EEENSA_ILi2EEESB_EEEEENS5_IJNSA_ILi128EEESF_NSA_ILi32EEEEEENS_6half_tENS5_IJlSB_lEEESI_SJ_NS4_8TiledMMAINS4_8MMA_AtomIJNS4_20SM100_MMA_F16BF16_SSISI_SI_fLi128ELi128ELNS4_4UMMA5MajorE0ELSO_0ELNSN_7ScaleInE0ELSP_0EEEEEENS4_6LayoutINS5_IJSB_SB_SB_EEENS5_IJNSA_ILi0EEESU_SU_EEEEENS5_IJNS4_10UnderscoreESX_SX_EEEEENS4_23SM90_TMA_LOAD_MULTICASTENS4_14ComposedLayoutINS4_7SwizzleILi2ELi4ELi3EEENS4_18smem_ptr_flag_bitsILi16EEENSS_INS5_IJNSA_ILi8EEESG_EEENS5_IJSG_SB_EEEEEEEvNS4_8identityENS4_13SM90_TMA_LOADES1A_vS1B_EENS_8epilogue10collective18CollectiveEpilogueINS1E_23Sm100TmaWarpSpecializedILi4ELi2ELi32ELb1ELb0EEEJSH_NS5_IJNSS_ISF_SB_EENSS_ISG_SB_EEEEESI_SJ_SI_SJ_NS1E_6fusion15FusionCallbacksIS1I_NS1M_17LinearCombinationISI_fSI_fLNS_15FloatRoundStyleE2EEESH_S1L_JEEENS4_5SM1004TMEM4LOAD26SM100_TMEM_LOAD_32dp32b32xES1C_S1A_NS4_39AutoVectorizingCopyWithAssumedAlignmentILi128EEENS4_14SM90_TMA_STOREES1A_S1X_S1X_EEEvvEEEEvNT_6ParamsE,@"STO_CUDA_ENTRY STV_DEFAULT"
_ZN7cutlass13device_kernelINS_4gemm6kernel13GemmUniversalIN4cute5tupleIJiiiiEEENS1_10collective13CollectiveMmaINS1_35MainloopSm100TmaUmmaWarpSpecializedILi12ELi2ELi4ENS5_IJNS4_1CILi1EEENSA_ILi2EEESB_EEEEENS5_IJNSA_ILi128EEESF_NSA_ILi32EEEEEENS_6half_tENS5_IJlSB_lEEESI_SJ_NS4_8TiledMMAINS4_8MMA_AtomIJNS4_20SM100_MMA_F16BF16_SSISI_SI_fLi128ELi128ELNS4_4UMMA5MajorE0ELSO_0ELNSN_7ScaleInE0ELSP_0EEEEEENS4_6LayoutINS5_IJSB_SB_SB_EEENS5_IJNSA_ILi0EEESU_SU_EEEEENS5_IJNS4_10UnderscoreESX_SX_EEEEENS4_23SM90_TMA_LOAD_MULTICASTENS4_14ComposedLayoutINS4_7SwizzleILi2ELi4ELi3EEENS4_18smem_ptr_flag_bitsILi16EEENSS_INS5_IJNSA_ILi8EEESG_EEENS5_IJSG_SB_EEEEEEEvNS4_8identityENS4_13SM90_TMA_LOADES1A_vS1B_EENS_8epilogue10collective18CollectiveEpilogueINS1E_23Sm100TmaWarpSpecializedILi4ELi2ELi32ELb1ELb0EEEJSH_NS5_IJNSS_ISF_SB_EENSS_ISG_SB_EEEEESI_SJ_SI_SJ_NS1E_6fusion15FusionCallbacksIS1I_NS1M_17LinearCombinationISI_fSI_fLNS_15FloatRoundStyleE2EEESH_S1L_JEEENS4_5SM1004TMEM4LOAD26SM100_TMEM_LOAD_32dp32b32xES1C_S1A_NS4_39AutoVectorizingCopyWithAssumedAlignmentILi128EEENS4_14SM90_TMA_STOREES1A_S1X_S1X_EEEvvEEEEvNT_6ParamsE:
[----:B------:R-:W1:Y:S01]  /*0000*/  LDC R1, c[0x0][0x37c] ;  /* 0x0000df00ff017b82 */ /* 0x000e620000000800 */
[----:B------:R-:W2:Y:S01]  /*0010*/  S2R R94, SR_TID.X ;  /* 0x00000000005e7919 */ /* 0x000ea20000002100 */
[----:B------:R-:W3:Y:S01]  /*0020*/  LDCU.64 UR8, c[0x0][0x890] ;  /* 0x00011200ff0877ac */ /* 0x000ee20008000a00 */
[----:B------:R-:W-:Y:S02]  /*0030*/  PRMT R80, RZ, 0x7610, R80 ;  /* 0x00007610ff507816 */ /* 0x000fe40000000050 */
[----:B------:R-:W-:Y:S01]  /*0040*/  ELECT P3, URZ, PT ;  /* 0x0000000000ff782f */ /* 0x000fe20003860000 */
[----:B---3--:R-:W-:-:S04]  /*0050*/  UISETP.NE.U32.AND UP0, UPT, UR8, URZ, UPT ;  /* 0x000000ff0800728c */ /* 0x008fc8000bf05070 */
[----:B------:R-:W-:Y:S01]  /*0060*/  UISETP.NE.AND.EX UP0, UPT, UR9, URZ, UPT, UP0 ;  /* 0x000000ff0900728c */ /* 0x000fe2000bf05300 */
[----:B--2---:R-:W-:-:S05]  /*0070*/  SHF.R.U32.HI R81, RZ, 0x5, R94 ;  /* 0x00000005ff517819 */ /* 0x004fca000001165e */
[----:B------:R-:W2:Y:S02]  /*0080*/  SHFL.IDX PT, R0, R81, RZ, 0x1f ;  /* 0x00001fff51007589 */ /* 0x000ea400000e0000 */
[----:B--2---:R-:W-:Y:S01]  /*0090*/  R2UR UR17, R0 ;  /* 0x00000000001172ca */ /* 0x004fe200000e0000 */
[----:B-1----:R-:W-:-:S14]  /*00a0*/  BRA.U UP0, `(.L_x_0) ;  /* 0x0000000100307547 */ /* 0x002fdc000b800000 */
[----:B------:R-:W1:Y:S02]  /*00b0*/  LDCU.64 UR4, c[0x0][0x888] ;  /* 0x00011100ff0477ac */ /* 0x000e640008000a00 */
[----:B-1----:R-:W-:-:S04]  /*00c0*/  UISETP.NE.U32.AND UP0, UPT, UR4, URZ, UPT ;  /* 0x000000ff0400728c */ /* 0x002fc8000bf05070 */
[----:B------:R-:W-:-:S09]  /*00d0*/  UISETP.NE.AND.EX UP0, UPT, UR5, URZ, UPT, UP0 ;  /* 0x000000ff0500728c */ /* 0x000fd2000bf05300 */
[----:B------:R-:W-:Y:S05]  /*00e0*/  BRA.U !UP0, `(.L_x_1) ;  /* 0x0000000108147547 */ /* 0x000fea000b800000 */
[----:B------:R-:W1:Y:S01]  /*00f0*/  LDC.64 R2, c[0x0][0x888] ;  /* 0x00022200ff027b82 */ /* 0x000e620000000a00 */
[----:B------:R-:W1:Y:S02]  /*0100*/  LDCU.64 UR4, c[0x0][0x358] ;  /* 0x00006b00ff0477ac */ /* 0x000e640008000a00 */
[----:B-1----:R1:W5:Y:S01]  /*0110*/  LDG.E R41, desc[UR4][R2.64] ;  /* 0x0000000402297981 */ /* 0x002362000c1e1900 */
[----:B------:R-:W-:Y:S01]  /*0120*/  HFMA2 R80, -RZ, RZ, 0, 5.9604644775390625e-08 ;  /* 0x00000001ff507431 */ /* 0x000fe200000001ff */
[----:B------:R-:W-:Y:S05]  /*0130*/  BRA `(.L_x_0) ;  /* 0x00000000000c7947 */ /* 0x000fea0003800000 */
.L_x_1:
[----:B------:R-:W1:Y:S01]  /*0140*/  LDCU UR4, c[0x0][0x880] ;  /* 0x00011000ff0477ac */ /* 0x000e620008000800 */
[----:B------:R-:W-:Y:S01]  /*0150*/  HFMA2 R80, -RZ, RZ, 0, 5.9604644775390625e-08 ;  /* 0x00000001ff507431 */ /* 0x000fe200000001ff */
[----:B-1----:R-:W-:-:S07]  /*0160*/  MOV R41, UR4 ;  /* 0x0000000400297c02 */ /* 0x002fce0008000f00 */
.L_x_0:
[----:B------:R-:W2:Y:S02]  /*0170*/  LDCU.64 UR4, c[0x0][0x8b0] ;  /* 0x00011600ff0477ac */ /* 0x000ea40008000a00 */
[----:B--2---:R-:W-:-:S04]  /*0180*/  UISETP.NE.U32.AND UP0, UPT, UR4, URZ, UPT ;  /* 0x000000ff0400728c */ /* 0x004fc8000bf05070 */
[----:B------:R-:W-:-:S09]  /*0190*/  UISETP.NE.AND.EX UP0, UPT, UR5, URZ, UPT, UP0 ;  /* 0x000000ff0500728c */ /* 0x000fd2000bf05300 */
[----:B------:R-:W-:Y:S05]  /*01a0*/  BRA.U UP0, `(.L_x_2) ;  /* 0x0000000100287547 */ /* 0x000fea000b800000 */
[----:B------:R-:W2:Y:S02]  /*01b0*/  LDCU.64 UR4, c[0x0][0x8a8] ;  /* 0x00011500ff0477ac */ /* 0x000ea40008000a00 */
[----:B--2---:R-:W-:-:S04]  /*01c0*/  UISETP.NE.U32.AND UP0, UPT, UR4, URZ, UPT ;  /* 0x000000ff0400728c */ /* 0x004fc8000bf05070 */
[----:B------:R-:W-:-:S09]  /*01d0*/  UISETP.NE.AND.EX UP0, UPT, UR5, URZ, UPT, UP0 ;  /* 0x000000ff0500728c */ /* 0x000fd2000bf05300 */
[----:B------:R-:W-:Y:S05]  /*01e0*/  BRA.U !UP0, `(.L_x_3) ;  /* 0x0000000108107547 */ /* 0x000fea000b800000 */
[----:B------:R-:W2:Y:S01]  /*01f0*/  LDC.64 R38, c[0x0][0x8a8] ;  /* 0x00022a00ff267b82 */ /* 0x000ea20000000a00 */
[----:B------:R-:W2:Y:S02]  /*0200*/  LDCU.64 UR4, c[0x0][0x358] ;  /* 0x00006b00ff0477ac */ /* 0x000ea40008000a00 */
[----:B--2---:R2:W5:Y:S01]  /*0210*/  LDG.E R38, desc[UR4][R38.64] ;  /* 0x0000000426267981 */ /* 0x004562000c1e1900 */
[----:B------:R-:W-:Y:S05]  /*0220*/  BRA `(.L_x_2) ;  /* 0x0000000000087947 */ /* 0x000fea0003800000 */
.L_x_3:
[----:B------:R-:W2:Y:S02]  /*0230*/  LDCU UR4, c[0x0][0x8a0] ;  /* 0x00011400ff0477ac */ /* 0x000ea40008000800 */
[----:B--2---:R-:W-:Y:S02]  /*0240*/  MOV R38, UR4 ;  /* 0x0000000400267c02 */ /* 0x004fe40008000f00 */
.L_x_2:
[----:B------:R-:W-:Y:S01]  /*0250*/  IMAD.U32 R0, RZ, RZ, UR17 ;  /* 0x00000011ff007e24 */ /* 0x000fe2000f8e00ff */
[----:B------:R-:W-:Y:S04]  /*0260*/  BSSY.RECONVERGENT B0, `(.L_x_4) ;  /* 0x000000c000007945 */ /* 0x000fe80003800200 */
[C---:B------:R-:W-:Y:S02]  /*0270*/  ISETP.NE.OR P1, PT, R0.reuse, 0x1, !P3 ;  /* 0x000000010000780c */ /* 0x040fe40005f25670 */
[----:B------:R-:W-:-:S11]  /*0280*/  ISETP.NE.OR P0, PT, R0, 0x3, !P3 ;  /* 0x000000030000780c */ /* 0x000fd60005f05670 */
[----:B------:R-:W-:Y:S05]  /*0290*/  @P1 BRA `(.L_x_5) ;  /* 0x0000000000201947 */ /* 0x000fea0003800000 */
[----:B------:R-:W3:Y:S02]  /*02a0*/  LDCU.64 UR4, c[0x0][0x348] ;  /* 0x00006900ff0477ac */ /* 0x000ee40008000a00 */
[----:B---3--:R-:W-:Y:S02]  /*02b0*/  UIADD3 UR6, UP1, UPT, UR4, 0x80, URZ ;  /* 0x0000008004067890 */ /* 0x008fe4000ff3e0ff */
[----:B------:R-:W-:Y:S02]  /*02c0*/  UIADD3 UR4, UP0, UPT, UR4, 0x180, URZ ;  /* 0x0000018004047890 */ /* 0x000fe4000ff1e0ff */
[----:B------:R-:W-:Y:S02]  /*02d0*/  UIADD3.X UR7, UPT, UPT, URZ, UR5, URZ, UP1, !UPT ;  /* 0x00000005ff077290 */ /* 0x000fe40008ffe4ff */
[----:B------:R-:W-:-:S07]  /*02e0*/  UIADD3.X UR5, UPT, UPT, URZ, UR5, URZ, UP0, !UPT ;  /* 0x00000005ff057290 */ /* 0x000fce00087fe4ff */
[----:B------:R3:W-:Y:S02]  /*02f0*/  UTMACCTL.PF [UR6] ;  /* 0x00000000060079b9 */ /* 0x0007e40008040000 */
[----:B------:R3:W-:Y:S02]  /*0300*/  UTMACCTL.PF [UR4] ;  /* 0x00000000040079b9 */ /* 0x0007e40008040000 */
[----:B---3--:R-:W-:Y:S01]  /*0310*/  NOP ;  /* 0x0000000000007918 */ /* 0x008fe20000000000 */
.L_x_5:
[----:B------:R-:W-:Y:S05]  /*0320*/  BSYNC.RECONVERGENT B0 ;  /* 0x0000000000007941 */ /* 0x000fea0003800200 */
.L_x_4:
[----:B------:R-:W-:Y:S04]  /*0330*/  BSSY.RECONVERGENT B0, `(.L_x_6) ;  /* 0x000000a000007945 */ /* 0x000fe80003800200 */
        /* <DEDUP_REMOVED lines=9> */
.L_x_7:
[----:B------:R-:W-:Y:S05]  /*03d0*/  BSYNC.RECONVERGENT B0 ;  /* 0x0000000000007941 */ /* 0x000fea0003800200 */
.L_x_6:
[----:B------:R-:W3:Y:S01]  /*03e0*/  LDCU.64 UR4, c[0x0][0x888] ;  /* 0x00011100ff0477ac */ /* 0x000ee20008000a00 */
[----:B------:R-:W-:Y:S02]  /*03f0*/  UISETP.EQ.U32.AND UP1, UPT, UR8, URZ, UPT ;  /* 0x000000ff0800728c */ /* 0x000fe4000bf22070 */
[----:B------:R-:W-:Y:S02]  /*0400*/  UPLOP3.LUT UP3, UPT, UPT, UPT, UPT, 0x80, 0x8 ;  /* 0x000000000008789c */ /* 0x000fe40003f6f070 */
[----:B---3--:R-:W-:-:S04]  /*0410*/  UISETP.NE.U32.AND UP0, UPT, UR4, URZ, UPT ;  /* 0x000000ff0400728c */ /* 0x008fc8000bf05070 */
[----:B------:R-:W-:-:S04]  /*0420*/  UISETP.NE.AND.EX UP0, UPT, UR5, URZ, UPT, UP0 ;  /* 0x000000ff0500728c */ /* 0x000fc8000bf05300 */
[----:B------:R-:W-:-:S04]  /*0430*/  UISETP.EQ.OR.EX UP2, UPT, UR9, URZ, !UP0, UP1 ;  /* 0x000000ff0900728c */ /* 0x000fc8000c742710 */
[----:B------:R-:W-:-:S06]  /*0440*/  UP2UR UR4, UPR, URZ, 0x4 ;  /* 0x00000004ff047883 */ /* 0x000fcc0008000000 */
[----:B------:R-:W-:Y:S01]  /*0450*/  MOV R83, UR4 ;  /* 0x0000000400537c02 */ /* 0x000fe20008000f00 */
[----:B------:R-:W-:Y:S06]  /*0460*/  BRA.U !UP2, `(.L_x_8) ;  /* 0x000000010a207547 */ /* 0x000fec000b800000 */
[----:B------:R-:W-:Y:S01]  /*0470*/  UISETP.NE.U32.AND UP1, UPT, UR8, URZ, UPT ;  /* 0x000000ff0800728c */ /* 0x000fe2000bf25070 */
[----:B-----5:R-:W-:Y:S01]  /*0480*/  FSETP.NEU.AND P0, PT, R41, RZ, PT ;  /* 0x000000ff2900720b */ /* 0x020fe20003f0d000 */
[----:B------:R-:W-:Y:S02]  /*0490*/  USEL UR4, URZ, 0xffffffff, UP0 ;  /* 0xffffffffff047887 */ /* 0x000fe40008000000 */
[----:B------:R-:W-:-:S10]  /*04a0*/  UISETP.NE.AND.EX UP1, UPT, UR9, URZ, UPT, UP1 ;  /* 0x000000ff0900728c */ /* 0x000fd4000bf25310 */
[----:B------:R-:W-:Y:S01]  /*04b0*/  VOTEU.ANY UP0, P0 ;  /* 0x0000000000ff7886 */ /* 0x000fe20000000100 */
[----:B------:R-:W-:-:S04]  /*04c0*/  @!UP1 USEL UR4, URZ, 0xffffffff, UP0 ;  /* 0xffffffffff049887 */ /* 0x000fc80008000000 */
[----:B------:R-:W-:-:S04]  /*04d0*/  ULOP3.LUT UR4, UR4, 0x1, URZ, 0xc0, !UPT ;  /* 0x0000000104047892 */ /* 0x000fc8000f8ec0ff */
[----:B------:R-:W-:-:S11]  /*04e0*/  UISETP.NE.U32.AND UP3, UPT, UR4, 0x1, UPT ;  /* 0x000000010400788c */ /* 0x000fd6000bf65070 */
.L_x_8:
[----:B-1----:R-:W1:Y:S01]  /*04f0*/  SHFL.IDX PT, R2, R81, RZ, 0x1f ;  /* 0x00001fff51027589 */ /* 0x002e6200000e0000 */
[----:B------:R-:W-:-:S04]  /*0500*/  UISETP.NE.AND UP0, UPT, UR17, 0x2, UPT ;  /* 0x000000021100788c */ /* 0x000fc8000bf05270 */
[----:B------:R-:W-:Y:S01]  /*0510*/  USEL UR43, URZ, 0x1, UP0 ;  /* 0x00000001ff2b7887 */ /* 0x000fe20008000000 */
[----:B-1----:R-:W-:-:S13]  /*0520*/  ISETP.NE.AND P0, PT, R2, RZ, PT ;  /* 0x000000ff0200720c */ /* 0x002fda0003f05270 */
[----:B------:R-:W-:Y:S05]  /*0530*/  @P0 BRA `(.L_x_9) ;  /* 0x0000000000a40947 */ /* 0x000fea0003800000 */
[----:B------:R-:W-:Y:S01]  /*0540*/  ELECT P0, URZ, PT ;  /* 0x0000000000ff782f */ /* 0x000fe20003800000 */
[----:B------:R-:W-:-:S12]  /*0550*/  BSSY.RECONVERGENT B0, `(.L_x_9) ;  /* 0x0000027000007945 */ /* 0x000fd80003800200 */
[----:B------:R-:W-:Y:S05]  /*0560*/  @!P0 BRA `(.L_x_10) ;  /* 0x0000000000948947 */ /* 0x000fea0003800000 */
[----:B------:R-:W1:Y:S01]  /*0570*/  S2UR UR4, SR_CgaCtaId ;  /* 0x00000000000479c3 */ /* 0x000e620000008800 */
[----:B------:R-:W-:Y:S01]  /*0580*/  UMOV UR5, 0x400 ;  /* 0x0000040000057882 */ /* 0x000fe20000000000 */
[----:B------:R-:W-:Y:S01]  /*0590*/  UMOV UR8, 0x1 ;  /* 0x0000000100087882 */ /* 0x000fe20000000000 */
[----:B------:R-:W-:Y:S01]  /*05a0*/  UMOV UR6, 0x2 ;  /* 0x0000000200067882 */ /* 0x000fe20000000000 */
[----:B------:R-:W-:-:S04]  /*05b0*/  UIADD3 UR8, UPT, UPT, -UR8, 0x100000, URZ ;  /* 0x0010000008087890 */ /* 0x000fc8000fffe1ff */
[----:B------:R-:W-:Y:S02]  /*05c0*/  USHF.L.U32 UR9, UR8, 0xb, URZ ;  /* 0x0000000b08097899 */ /* 0x000fe400080006ff */
[----:B------:R-:W-:Y:S02]  /*05d0*/  USHF.L.U32 UR8, UR8, 0x1, URZ ;  /* 0x0000000108087899 */ /* 0x000fe400080006ff */
[----:B------:R-:W-:-:S04]  /*05e0*/  UIADD3 UR6, UPT, UPT, -UR6, 0x100000, URZ ;  /* 0x0010000006067890 */ /* 0x000fc8000fffe1ff */
[----:B------:R-:W-:Y:S02]  /*05f0*/  USHF.L.U32 UR7, UR6, 0xb, URZ ;  /* 0x0000000b06077899 */ /* 0x000fe400080006ff */
[----:B------:R-:W-:Y:S02]  /*0600*/  USHF.L.U32 UR6, UR6, 0x1, URZ ;  /* 0x0000000106067899 */ /* 0x000fe400080006ff */
[----:B-1----:R-:W-:Y:S01]  /*0610*/  ULEA UR4, UR4, UR5, 0x18 ;  /* 0x0000000504047291 */ /* 0x002fe2000f8ec0ff */
[----:B------:R-:W1:Y:S11]  /*0620*/  FENCE.VIEW.ASYNC.S ;  /* 0x00000000000073c6 */ /* 0x000e760000000000 */
[----:B-1----:R1:W3:Y:S01]  /*0630*/  SYNCS.EXCH.64 URZ, [UR4], UR8 ;  /* 0x0000000804ff75b2 */ /* 0x0022e20008000100 */
[----:B------:R1:W4:Y:S01]  /*0640*/  SYNCS.EXCH.64 URZ, [UR4+0x60], UR6 ;  /* 0x0000600604ff75b2 */ /* 0x0003220008000100 */
[----:B------:R1:W1:Y:S01]  /*0650*/  SYNCS.EXCH.64 URZ, [UR4+0x8], UR8 ;  /* 0x0000080804ff75b2 */ /* 0x0002620008000100 */
        /* <DEDUP_REMOVED lines=21> */
[----:B---3--:R-:W-:Y:S01]  /*07b0*/  NOP ;  /* 0x0000000000007918 */ /* 0x008fe20000000000 */
.L_x_10:
[----:B-1----:R-:W-:Y:S05]  /*07c0*/  BSYNC.RECONVERGENT B0 ;  /* 0x0000000000007941 */ /* 0x002fea0003800200 */
.L_x_9:
[----:B------:R-:W1:Y:S01]  /*07d0*/  SHFL.IDX PT, R2, R81, RZ, 0x1f ;  /* 0x00001fff51027589 */ /* 0x000e6200000e0000 */
[----:B------:R-:W-:Y:S01]  /*07e0*/  NOP ;  /* 0x0000000000007918 */ /* 0x000fe20000000000 */
[----:B-1----:R-:W-:-:S13]  /*07f0*/  ISETP.NE.AND P0, PT, R2, 0x1, PT ;  /* 0x000000010200780c */ /* 0x002fda0003f05270 */
[----:B------:R-:W-:Y:S05]  /*0800*/  @P0 BRA `(.L_x_11) ;  /* 0x0000000000580947 */ /* 0x000fea0003800000 */
        /* <DEDUP_REMOVED lines=9> */
[----:B------:R-:W-:Y:S01]  /*08a0*/  USHF.L.U32 UR6, UR6, 0x1, URZ ;  /* 0x0000000106067899 */ /* 0x000fe200080006ff */
[----:B------:R-:W-:Y:S01]  /*08b0*/  ELECT P0, URZ, PT ;  /* 0x0000000000ff782f */ /* 0x000fe20003800000 */
[----:B-1----:R-:W-:Y:S01]  /*08c0*/  ULEA UR4, UR4, UR5, 0x18 ;  /* 0x0000000504047291 */ /* 0x002fe2000f8ec0ff */
[----:B------:R-:W1:Y:S11]  /*08d0*/  FENCE.VIEW.ASYNC.S ;  /* 0x00000000000073c6 */ /* 0x000e760000000000 */
[----:B-1----:R1:W3:Y:S01]  /*08e0*/  SYNCS.EXCH.64 URZ, [UR4+0xc0], UR8 ;  /* 0x0000c00804ff75b2 */ /* 0x0022e20008000100 */
[----:B------:R1:W1:Y:S01]  /*08f0*/  SYNCS.EXCH.64 URZ, [UR4+0xe0], UR6 ;  /* 0x0000e00604ff75b2 */ /* 0x0002620008000100 */
[----:B------:R1:W1:Y:S01]  /*0900*/  SYNCS.EXCH.64 URZ, [UR4+0xc8], UR8 ;  /* 0x0000c80804ff75b2 */ /* 0x0002620008000100 */
[----:B------:R1:W1:Y:S01]  /*0910*/  SYNCS.EXCH.64 URZ, [UR4+0xe8], UR6 ;  /* 0x0000e80604ff75b2 */ /* 0x0002620008000100 */
[----:B------:R1:W1:Y:S01]  /*0920*/  SYNCS.EXCH.64 URZ, [UR4+0xd0], UR8 ;  /* 0x0000d00804ff75b2 */ /* 0x0002620008000100 */
[----:B------:R1:W1:Y:S01]  /*0930*/  SYNCS.EXCH.64 URZ, [UR4+0xf0], UR6 ;  /* 0x0000f00604ff75b2 */ /* 0x0002620008000100 */
[----:B------:R1:W1:Y:S01]  /*0940*/  SYNCS.EXCH.64 URZ, [UR4+0xd8], UR8 ;  /* 0x0000d80804ff75b2 */ /* 0x0002620008000100 */
[----:B------:R1:W1:Y:S01]  /*0950*/  SYNCS.EXCH.64 URZ, [UR4+0xf8], UR6 ;  /* 0x0000f80604ff75b2 */ /* 0x0002620008000100 */
[----:B------:R-:W-:Y:S01]  /*0960*/  NOP ;  /* 0x0000000000007918 */ /* 0x000fe20000000000 */
.L_x_11:
[----:B------:R-:W2:Y:S01]  /*0970*/  SHFL.IDX PT, R2, R81, RZ, 0x1f ;  /* 0x00001fff51027589 */ /* 0x000ea200000e0000 */
[----:B------:R-:W-:Y:S01]  /*0980*/  NOP ;  /* 0x0000000000007918 */ /* 0x000fe20000000000 */
[----:B--2---:R-:W-:-:S13]  /*0990*/  ISETP.NE.AND P0, PT, R2, 0x3, PT ;  /* 0x000000030200780c */ /* 0x004fda0003f05270 */
[----:B------:R-:W-:Y:S05]  /*09a0*/  @P0 BRA `(.L_x_12) ;  /* 0x0000000000300947 */ /* 0x000fea0003800000 */
[----:B-1----:R-:W1:Y:S01]  /*09b0*/  S2UR UR6, SR_CgaCtaId ;  /* 0x00000000000679c3 */ /* 0x002e620000008800 */
[----:B------:R-:W-:Y:S01]  /*09c0*/  UMOV UR4, 0x400 ;  /* 0x0000040000047882 */ /* 0x000fe20000000000 */
[----:B------:R-:W-:Y:S01]  /*09d0*/  UMOV UR5, 0x20 ;  /* 0x0000002000057882 */ /* 0x000fe20000000000 */
[----:B------:R-:W-:Y:S01]  /*09e0*/  ELECT P0, URZ, PT ;  /* 0x0000000000ff782f */ /* 0x000fe20003800000 */
[----:B-1----:R-:W-:Y:S02]  /*09f0*/  ULEA UR6, UR6, UR4, 0x18 ;  /* 0x0000000406067291 */ /* 0x002fe4000f8ec0ff */
[----:B------:R-:W-:-:S04]  /*0a00*/  UIADD3 UR4, UPT, UPT, -UR5, 0x100000, URZ ;  /* 0x0010000005047890 */ /* 0x000fc8000fffe1ff */
[----:B------:R-:W-:Y:S02]  /*0a10*/  USHF.L.U32 UR5, UR4, 0xb, URZ ;  /* 0x0000000b04057899 */ /* 0x000fe400080006ff */
[----:B------:R-:W-:Y:S01]  /*0a20*/  USHF.L.U32 UR4, UR4, 0x1, URZ ;  /* 0x0000000104047899 */ /* 0x000fe200080006ff */
[----:B------:R-:W1:Y:S11]  /*0a30*/  FENCE.VIEW.ASYNC.S ;  /* 0x00000000000073c6 */ /* 0x000e760000000000 */
[----:B-1----:R2:W1:Y:S01]  /*0a40*/  SYNCS.EXCH.64 URZ, [UR6+0x100], UR4 ;  /* 0x0001000406ff75b2 */ /* 0x0024620008000100 */
[----:B------:R2:W1:Y:S02]  /*0a50*/  SYNCS.EXCH.64 URZ, [UR6+0x108], UR4 ;  /* 0x0001080406ff75b2 */ /* 0x0004640008000100 */
[----:B--2---:R-:W-:Y:S01]  /*0a60*/  NOP ;  /* 0x0000000000007918 */ /* 0x004fe20000000000 */
.L_x_12:
[----:B------:R-:W2:Y:S01]  /*0a70*/  SHFL.IDX PT, R2, R81, RZ, 0x1f ;  /* 0x00001fff51027589 */ /* 0x000ea200000e0000 */
[----:B------:R-:W-:Y:S01]  /*0a80*/  NOP ;  /* 0x0000000000007918 */ /* 0x000fe20000000000 */
[----:B--2---:R-:W-:-:S13]  /*0a90*/  ISETP.NE.AND P0, PT, R2, 0x4, PT ;  /* 0x000000040200780c */ /* 0x004fda0003f05270 */
[----:B------:R-:W-:Y:S05]  /*0aa0*/  @P0 BRA `(.L_x_13) ;  /* 0x00000000004c0947 */ /* 0x000fea0003800000 */
[----:B-1----:R-:W1:Y:S01]  /*0ab0*/  S2UR UR6, SR_CgaCtaId ;  /* 0x00000000000679c3 */ /* 0x002e620000008800 */
[----:B------:R-:W-:Y:S01]  /*0ac0*/  UMOV UR4, 0x1e0 ;  /* 0x000001e000047882 */ /* 0x000fe20000000000 */
[----:B------:R-:W-:Y:S01]  /*0ad0*/  UMOV UR5, 0x400 ;  /* 0x0000040000057882 */ /* 0x000fe20000000000 */
[----:B------:R-:W-:Y:S01]  /*0ae0*/  USEL UR4, UR4, 0x1a0, UP3 ;  /* 0x000001a004047887 */ /* 0x000fe20009800000 */
[----:B------:R-:W-:Y:S01]  /*0af0*/  UMOV UR8, 0x1 ;  /* 0x0000000100087882 */ /* 0x000fe20000000000 */
[----:B------:R-:W-:Y:S01]  /*0b00*/  ELECT P0, URZ, PT ;  /* 0x0000000000ff782f */ /* 0x000fe20003800000 */
[----:B------:R-:W-:-:S04]  /*0b10*/  UIADD3 UR8, UPT, UPT, -UR8, 0x100000, URZ ;  /* 0x0010000008087890 */ /* 0x000fc8000fffe1ff */
[----:B------:R-:W-:Y:S02]  /*0b20*/  USHF.L.U32 UR9, UR8, 0xb, URZ ;  /* 0x0000000b08097899 */ /* 0x000fe400080006ff */
[----:B------:R-:W-:Y:S02]  /*0b30*/  USHF.L.U32 UR8, UR8, 0x1, URZ ;  /* 0x0000000108087899 */ /* 0x000fe400080006ff */
[----:B-1----:R-:W-:Y:S02]  /*0b40*/  ULEA UR6, UR6, UR5, 0x18 ;  /* 0x0000000506067291 */ /* 0x002fe4000f8ec0ff */
[----:B------:R-:W-:-:S04]  /*0b50*/  UIADD3 UR4, UPT, UPT, -UR4, 0x100000, URZ ;  /* 0x0010000004047890 */ /* 0x000fc8000fffe1ff */
[----:B------:R-:W-:Y:S02]  /*0b60*/  USHF.L.U32 UR5, UR4, 0xb, URZ ;  /* 0x0000000b04057899 */ /* 0x000fe400080006ff */
[----:B------:R-:W-:Y:S01]  /*0b70*/  USHF.L.U32 UR4, UR4, 0x1, URZ ;  /* 0x0000000104047899 */ /* 0x000fe200080006ff */
[----:B------:R-:W1:Y:S03]  /*0b80*/  FENCE.VIEW.ASYNC.S ;  /* 0x00000000000073c6 */ /* 0x000e660000000000 */
[----:B-1----:R2:W1:Y:S08]  /*0b90*/  SYNCS.EXCH.64 URZ, [UR6+0x110], UR8 ;  /* 0x0001100806ff75b2 */ /* 0x0024700008000100 */
[----:B------:R2:W1:Y:S01]  /*0ba0*/  SYNCS.EXCH.64 URZ, [UR6+0x120], UR4 ;  /* 0x0001200406ff75b2 */ /* 0x0004620008000100 */
[----:B------:R2:W1:Y:S01]  /*0bb0*/  SYNCS.EXCH.64 URZ, [UR6+0x118], UR8 ;  /* 0x0001180806ff75b2 */ /* 0x0004620008000100 */
[----:B------:R2:W1:Y:S02]  /*0bc0*/  SYNCS.EXCH.64 URZ, [UR6+0x128], UR4 ;  /* 0x0001280406ff75b2 */ /* 0x0004640008000100 */
[----:B--2---:R-:W-:Y:S01]  /*0bd0*/  NOP ;  /* 0x0000000000007918 */ /* 0x004fe20000000000 */
.L_x_13:
[----:B------:R-:W2:Y:S01]  /*0be0*/  SHFL.IDX PT, R2, R81, RZ, 0x1f ;  /* 0x00001fff51027589 */ /* 0x000ea200000e0000 */
[----:B------:R-:W-:Y:S01]  /*0bf0*/  NOP ;  /* 0x0000000000007918 */ /* 0x000fe20000000000 */
[----:B--2---:R-:W-:-:S13]  /*0c00*/  ISETP.NE.AND P0, PT, R2, 0x5, PT ;  /* 0x000000050200780c */ /* 0x004fda0003f05270 */
[----:B------:R-:W-:Y:S05]  /*0c10*/  @P0 BRA `(.L_x_14) ;  /* 0x0000000000580947 */ /* 0x000fea0003800000 */
[----:B-1----:R-:W1:Y:S01]  /*0c20*/  S2UR UR4, SR_CgaCtaId ;  /* 0x00000000000479c3 */ /* 0x002e620000008800 */
        /* <DEDUP_REMOVED lines=12> */
[----:B-1----:R2:W1:Y:S01]  /*0cf0*/  SYNCS.EXCH.64 URZ, [UR4+0x130], UR8 ;  /* 0x0001300804ff75b2 */ /* 0x0024620008000100 */
[----:B------:R2:W1:Y:S01]  /*0d00*/  SYNCS.EXCH.64 URZ, [UR4+0x150], UR6 ;  /* 0x0001500604ff75b2 */ /* 0x0004620008000100 */
[----:B------:R2:W1:Y:S01]  /*0d10*/  SYNCS.EXCH.64 URZ, [UR4+0x138], UR8 ;  /* 0x0001380804ff75b2 */ /* 0x0004620008000100 */
[----:B------:R2:W1:Y:S01]  /*0d20*/  SYNCS.EXCH.64 URZ, [UR4+0x158], UR6 ;  /* 0x0001580604ff75b2 */ /* 0x0004620008000100 */
[----:B------:R2:W1:Y:S01]  /*0d30*/  SYNCS.EXCH.64 URZ, [UR4+0x140], UR8 ;  /* 0x0001400804ff75b2 */ /* 0x0004620008000100 */
[----:B------:R2:W1:Y:S01]  /*0d40*/  SYNCS.EXCH.64 URZ, [UR4+0x160], UR6 ;  /* 0x0001600604ff75b2 */ /* 0x0004620008000100 */
[----:B------:R2:W1:Y:S01]  /*0d50*/  SYNCS.EXCH.64 URZ, [UR4+0x148], UR8 ;  /* 0x0001480804ff75b2 */ /* 0x0004620008000100 */
[----:B------:R2:W1:Y:S02]  /*0d60*/  SYNCS.EXCH.64 URZ, [UR4+0x168], UR6 ;  /* 0x0001680604ff75b2 */ /* 0x0004640008000100 */
[----:B--2---:R-:W-:Y:S01]  /*0d70*/  NOP ;  /* 0x0000000000007918 */ /* 0x004fe20000000000 */
.L_x_14:
[----:B------:R-:W2:Y:S01]  /*0d80*/  SHFL.IDX PT, R2, R81, RZ, 0x1f ;  /* 0x00001fff51027589 */ /* 0x000ea200000e0000 */
[----:B------:R-:W1:Y:S01]  /*0d90*/  S2UR UR47, SR_CgaCtaId ;  /* 0x00000000002f79c3 */ /* 0x000e620000008800 */
[----:B------:R-:W-:Y:S01]  /*0da0*/  NOP ;  /* 0x0000000000007918 */ /* 0x000fe20000000000 */
[----:B--2---:R-:W-:-:S13]  /*0db0*/  ISETP.NE.AND P0, PT, R2, 0x3, PT ;  /* 0x000000030200780c */ /* 0x004fda0003f05270 */
[----:B-1----:R-:W-:Y:S05]  /*0dc0*/  @P0 BRA `(.L_x_15) ;  /* 0x0000000000340947 */ /* 0x002fea0003800000 */
[----:B------:R-:W-:Y:S01]  /*0dd0*/  UMOV UR4, 0x400 ;  /* 0x0000040000047882 */ /* 0x000fe20000000000 */
[----:B------:R-:W-:Y:S01]  /*0de0*/  UMOV UR6, 0x20 ;  /* 0x0000002000067882 */ /* 0x000fe20000000000 */
[----:B------:R-:W-:Y:S02]  /*0df0*/  ULEA UR4, UR47, UR4, 0x18 ;  /* 0x000000042f047291 */ /* 0x000fe4000f8ec0ff */
[----:B------:R-:W-:-:S04]  /*0e00*/  UIADD3 UR6, UPT, UPT, -UR6, 0x100000, URZ ;  /* 0x0010000006067890 */ /* 0x000fc8000fffe1ff */
[----:B------:R-:W-:Y:S02]  /*0e10*/  USHF.L.U32 UR7, UR6, 0xb, URZ ;  /* 0x0000000b06077899 */ /* 0x000fe400080006ff */
[----:B------:R-:W-:Y:S01]  /*0e20*/  USHF.L.U32 UR6, UR6, 0x1, URZ ;  /* 0x0000000106067899 */ /* 0x000fe200080006ff */
[----:B------:R-:W-:Y:S01]  /*0e30*/  ELECT P0, URZ, PT ;  /* 0x0000000000ff782f */ /* 0x000fe20003800000 */
[----:B------:R-:W1:Y:S10]  /*0e40*/  FENCE.VIEW.ASYNC.S ;  /* 0x00000000000073c6 */ /* 0x000e740000000000 */
[----:B-1----:R1:W2:Y:S01]  /*0e50*/  SYNCS.EXCH.64 URZ, [UR4+0x170], UR6 ;  /* 0x0001700604ff75b2 */ /* 0x0022a20008000100 */
[----:B------:R1:W1:Y:S01]  /*0e60*/  SYNCS.EXCH.64 URZ, [UR4+0x180], UR6 ;  /* 0x0001800604ff75b2 */ /* 0x0002620008000100 */
[----:B------:R1:W1:Y:S01]  /*0e70*/  SYNCS.EXCH.64 URZ, [UR4+0x178], UR6 ;  /* 0x0001780604ff75b2 */ /* 0x0002620008000100 */
[----:B------:R1:W1:Y:S01]  /*0e80*/  SYNCS.EXCH.64 URZ, [UR4+0x188], UR6 ;  /* 0x0001880604ff75b2 */ /* 0x0002620008000100 */
[----:B------:R-:W-:Y:S01]  /*0e90*/  NOP ;  /* 0x0000000000007918 */ /* 0x000fe20000000000 */
.L_x_15:
[----:B-1----:R-:W1:Y:S01]  /*0ea0*/  LDCU UR4, c[0x0][0x36c] ;  /* 0x00006d80ff0477ac */ /* 0x002e620008000800 */
[----:B------:R-:W-:Y:S01]  /*0eb0*/  ISETP.NE.OR P3, PT, R0, 0x2, !P3 ;  /* 0x000000020000780c */ /* 0x000fe20005f65670 */
[----:B------:R-:W-:Y:S01]  /*0ec0*/  NOP ;  /* 0x0000000000007918 */ /* 0x000fe20000000000 */
[----:B------:R-:W-:Y:S01]  /*0ed0*/  LOP3.LUT R0, R94, 0x1f, RZ, 0xc0, !PT ;  /* 0x0000001f5e007812 */ /* 0x000fe200078ec0ff */
[----:B------:R-:W-:Y:S02]  /*0ee0*/  UISETP.NE.AND UP4, UPT, UR17, URZ, UPT ;  /* 0x000000ff1100728c */ /* 0x000fe4000bf85270 */
[----:B-1----:R-:W-:-:S09]  /*0ef0*/  UISETP.EQ.U32.AND UP5, UPT, UR4, 0x1, UPT ;  /* 0x000000010400788c */ /* 0x002fd2000bfa2070 */
[----:B------:R-:W-:Y:S05]  /*0f00*/  BRA.U !UP5, `(.L_x_16) ;  /* 0x000000010d087547 */ /* 0x000fea000b800000 */
[----:B--234-:R-:W-:Y:S01]  /*0f10*/  UCGABAR_ARV ;  /* 0x00000000000079c7 */ /* 0x01cfe20008000000 */
[----:B------:R-:W-:Y:S05]  /*0f20*/  BRA `(.L_x_17) ;  /* 0x0000000000047947 */ /* 0x000fea0003800000 */
.L_x_16:
[----:B--234-:R-:W-:Y:S01]  /*0f30*/  NOP ;  /* 0x0000000000007918 */ /* 0x01cfe20000000000 */
.L_x_17:
[----:B------:R-:W1:Y:S01]  /*0f40*/  S2UR UR7, SR_CTAID.X ;  /* 0x00000000000779c3 */ /* 0x000e620000002500 */
[----:B------:R-:W-:-:S05]  /*0f50*/  CS2R.32 R82, SR_CgaSize ;  /* 0x0000000000527805 */ /* 0x000fca0000008a00 */
[----:B------:R-:W-:-:S05]  /*0f60*/  IMAD R82, R82, -0xa0, RZ ;  /* 0xffffff6052527824 */ /* 0x000fca00078e02ff */
[----:B------:R-:W-:-:S14]  /*0f70*/  R2UR UR5, R82 ;  /* 0x00000000520572ca */ /* 0x000fdc00000e0000 */
[----:B------:R-:W2:Y:S01]  /*0f80*/  LDCU UR5, c[0x0][UR5+0x2b0] ;  /* 0x00005600050577ac */ /* 0x000ea20008000800 */
[----:B------:R-:W-:-:S05]  /*0f90*/  CS2R.32 R82, SR_CgaSize ;  /* 0x0000000000527805 */ /* 0x000fca0000008a00 */
[----:B------:R-:W-:-:S05]  /*0fa0*/  IMAD R82, R82, -0xa0, RZ ;  /* 0xffffff6052527824 */ /* 0x000fca00078e02ff */
[----:B------:R-:W-:-:S14]  /*0fb0*/  R2UR UR4, R82 ;  /* 0x00000000520472ca */ /* 0x000fdc00000e0000 */
[----:B------:R-:W3:Y:S01]  /*0fc0*/  LDCU UR4, c[0x0][UR4+0x2b4] ;  /* 0x00005680040477ac */ /* 0x000ee20008000800 */
[----:B------:R-:W4:Y:S01]  /*0fd0*/  S2UR UR8, SR_CTAID.Y ;  /* 0x00000000000879c3 */ /* 0x000f220000002600 */
[----:B------:R-:W-:-:S05]  /*0fe0*/  CS2R.32 R82, SR_CgaSize ;  /* 0x0000000000527805 */ /* 0x000fca0000008a00 */
[----:B------:R-:W-:-:S05]  /*0ff0*/  IMAD R82, R82, -0xa0, RZ ;  /* 0xffffff6052527824 */ /* 0x000fca00078e02ff */
[----:B------:R-:W-:-:S14]  /*1000*/  R2UR UR9, R82 ;  /* 0x00000000520972ca */ /* 0x000fdc00000e0000 */
[----:B------:R-:W3:Y:S01]  /*1010*/  LDCU UR9, c[0x0][UR9+0x2a0] ;  /* 0x00005400090977ac */ /* 0x000ee20008000800 */
[----:B------:R-:W3:Y:S01]  /*1020*/  LDCU UR21, c[0x0][0xb24] ;  /* 0x00016480ff1577ac */ /* 0x000ee20008000800 */
[----:B------:R-:W1:Y:S01]  /*1030*/  S2UR UR36, SR_CTAID.Z ;  /* 0x00000000002479c3 */ /* 0x000e620000002700 */
[----:B------:R-:W-:-:S05]  /*1040*/  CS2R.32 R82, SR_CgaSize ;  /* 0x0000000000527805 */ /* 0x000fca0000008a00 */
[----:B------:R-:W-:-:S05]  /*1050*/  IMAD R82, R82, -0xa0, RZ ;  /* 0xffffff6052527824 */ /* 0x000fca00078e02ff */
[----:B------:R-:W-:-:S14]  /*1060*/  R2UR UR63, R82 ;  /* 0x00000000523f72ca */ /* 0x000fdc00000e0000 */
[----:B------:R-:W3:Y:S01]  /*1070*/  LDCU UR63, c[0x0][UR63+0x2a4] ;  /* 0x000054803f3f77ac */ /* 0x000ee20008000800 */
[----:B------:R-:W3:Y:S01]  /*1080*/  LDCU UR42, c[0x0][0xb24] ;  /* 0x00016480ff2a77ac */ /* 0x000ee20008000800 */
[----:B-1----:R-:W-:Y:S01]  /*1090*/  I2FP.F32.U32 R3, UR7 ;  /* 0x0000000700037c45 */ /* 0x002fe20008201000 */
[----:B------:R-:W1:Y:S04]  /*10a0*/  LDCU UR28, c[0x0][0xb30] ;  /* 0x00016600ff1c77ac */ /* 0x000e680008000800 */
[----:B--2---:R-:W-:Y:S01]  /*10b0*/  FMUL R3, R3, UR5 ;  /* 0x0000000503037c20 */ /* 0x004fe20008400000 */
[----:B------:R-:W-:Y:S01]  /*10c0*/  USHF.L.U32 UR26, UR47, 0xb, URZ ;  /* 0x0000000b2f1a7899 */ /* 0x000fe200080006ff */
[----:B----4-:R-:W-:Y:S01]  /*10d0*/  I2FP.F32.U32 R2, UR8 ;  /* 0x0000000800027c45 */ /* 0x010fe20008201000 */
[----:B---3--:R-:W-:-:S03]  /*10e0*/  UISETP.GE.AND UP2, UPT, UR21, 0x1, UPT ;  /* 0x000000011500788c */ /* 0x008fc6000bf46270 */
[----:B------:R-:W2:Y:S01]  /*10f0*/  F2I.U32.TRUNC.NTZ R3, R3 ;  /* 0x0000000300037305 */ /* 0x000ea2000020f000 */
[----:B------:R-:W-:Y:S01]  /*1100*/  UMOV UR16, UR7 ;  /* 0x0000000700107c82 */ /* 0x000fe20008000000 */
[----:B------:R-:W-:Y:S01]  /*1110*/  FMUL R2, R2, UR4 ;  /* 0x0000000402027c20 */ /* 0x000fe20008400000 */
[----:B------:R-:W-:-:S05]  /*1120*/  UMOV UR20, UR8 ;  /* 0x0000000800147c82 */ /* 0x000fca0008000000 */
[----:B------:R-:W3:Y:S01]  /*1130*/  F2I.U32.TRUNC.NTZ R2, R2 ;  /* 0x0000000200027305 */ /* 0x000ee2000020f000 */
[----:B--2---:R-:W-:Y:S02]  /*1140*/  R2UR UR4, R3 ;  /* 0x00000000030472ca */ /* 0x004fe400000e0000 */
[----:B---3--:R-:W-:Y:S02]  /*1150*/  R2UR UR6, R2 ;  /* 0x00000000020672ca */ /* 0x008fe400000e0000 */
[----:B------:R-:W-:-:S09]  /*1160*/  PRMT R2, RZ, 0x7610, R2 ;  /* 0x00007610ff027816 */ /* 0x000fd20000000002 */
[----:B------:R-:W-:-:S04]  /*1170*/  UIADD3 UR5, UPT, UPT, -UR4, URZ, URZ ;  /* 0x000000ff04057290 */ /* 0x000fc8000fffe1ff */
[----:B------:R-:W-:Y:S02]  /*1180*/  UIMAD UR5, UR9, UR5, UR7 ;  /* 0x00000005090572a4 */ /* 0x000fe4000f8e0207 */
[----:B------:R-:W-:-:S04]  /*1190*/  UIADD3 UR4, UPT, UPT, -UR6, URZ, URZ ;  /* 0x000000ff06047290 */ /* 0x000fc8000fffe1ff */
[----:B------:R-:W-:Y:S01]  /*11a0*/  IMAD.U32 R82, RZ, RZ, UR5 ;  /* 0x00000005ff527e24 */ /* 0x000fe2000f8e00ff */
[----:B------:R-:W-:Y:S01]  /*11b0*/  UIMAD UR63, UR63, UR4, UR8 ;  /* 0x000000043f3f72a4 */ /* 0x000fe2000f8e0208 */
[----:B-1----:R-:W-:Y:S11]  /*11c0*/  BRA.U UP4, `(.L_x_18) ;  /* 0x0000000104287547 */ /* 0x002ff6000b800000 */
[----:B------:R-:W-:Y:S01]  /*11d0*/  R2UR UR4, R82 ;  /* 0x00000000520472ca */ /* 0x000fe200000e0000 */
[----:B------:R-:W-:Y:S02]  /*11e0*/  UISETP.NE.AND UP0, UPT, UR63, URZ, UPT ;  /* 0x000000ff3f00728c */ /* 0x000fe4000bf05270 */
[----:B------:R-:W-:-:S10]  /*11f0*/  UISETP.NE.AND UP1, UPT, UR63, 0x1, UPT ;  /* 0x000000013f00788c */ /* 0x000fd4000bf25270 */
[----:B------:R-:W-:-:S04]  /*1200*/  UISETP.EQ.OR UP0, UPT, UR4, URZ, !UP0 ;  /* 0x000000ff0400728c */ /* 0x000fc8000c702670 */
[----:B------:R-:W-:Y:S02]  /*1210*/  USEL UR5, URZ, 0x1, !UP0 ;  /* 0x00000001ff057887 */ /* 0x000fe4000c000000 */
[----:B------:R-:W-:Y:S02]  /*1220*/  UISETP.NE.AND UP0, UPT, UR4, URZ, UPT ;  /* 0x000000ff0400728c */ /* 0x000fe4000bf05270 */
[----:B------:R-:W-:-:S04]  /*1230*/  USEL UR4, URZ, 0x2, UP1 ;  /* 0x00000002ff047887 */ /* 0x000fc80008800000 */
[----:B------:R-:W-:-:S04]  /*1240*/  USEL UR4, UR4, 0x2, UP0 ;  /* 0x0000000204047887 */ /* 0x000fc80008000000 */
[----:B------:R-:W-:-:S06]  /*1250*/  UIADD3 UR4, UPT, UPT, UR5, UR4, URZ ;  /* 0x0000000405047290 */ /* 0x000fcc000fffe0ff */
[----:B------:R-:W-:Y:S02]  /*1260*/  MOV R2, UR4 ;  /* 0x0000000400027c02 */ /* 0x000fe40008000f00 */
.L_x_18:
[----:B------:R-:W-:Y:S05]  /*1270*/  BRA.U !UP2, `(.L_x_19) ;  /* 0x000000010ad47547 */ /* 0x000fea000b800000 */
[----:B------:R-:W1:Y:S01]  /*1280*/  LDCU.128 UR12, c[0x0][0xb10] ;  /* 0x00016200ff0c77ac */ /* 0x000e620008000c00 */
[----:B------:R-:W2:Y:S01]  /*1290*/  LDCU UR6, c[0x0][0x370] ;  /* 0x00006e00ff0677ac */ /* 0x000ea20008000800 */
[----:B------:R-:W3:Y:S01]  /*12a0*/  LDCU UR5, c[0x0][0x374] ;  /* 0x00006e80ff0577ac */ /* 0x000ee20008000800 */
[----:B------:R-:W4:Y:S01]  /*12b0*/  LDCU UR27, c[0x0][0xb0c] ;  /* 0x00016180ff1b77ac */ /* 0x000f220008000800 */
[----:B------:R-:W4:Y:S01]  /*12c0*/  LDCU UR4, c[0x0][0xb20] ;  /* 0x00016400ff0477ac */ /* 0x000f220008000800 */
[----:B------:R-:W4:Y:S01]  /*12d0*/  LDCU.64 UR8, c[0x0][0xb28] ;  /* 0x00016500ff0877ac */ /* 0x000f220008000a00 */
[----:B-1----:R-:W-:Y:S02]  /*12e0*/  UISETP.NE.AND UP0, UPT, UR14, 0x1, UPT ;  /* 0x000000010e00788c */ /* 0x002fe4000bf05270 */
[----:B---3--:R-:W-:Y:S02]  /*12f0*/  UIMAD.WIDE.U32 UR10, UR5, UR15, URZ ;  /* 0x0000000f050a72a5 */ /* 0x008fe4000f8e00ff */
[----:B--2---:R-:W-:-:S02]  /*1300*/  UIMAD.WIDE.U32 UR22, UR6, UR12, URZ ;  /* 0x0000000c061672a5 */ /* 0x004fc4000f8e00ff */
[----:B----4-:R-:W-:Y:S02]  /*1310*/  UISETP.NE.AND UP1, UPT, UR27, 0x1, UPT ;  /* 0x000000011b00788c */ /* 0x010fe4000bf25270 */
[----:B------:R-:W-:Y:S01]  /*1320*/  UISETP.NE.AND UP2, UPT, UR21, 0x1, UPT ;  /* 0x000000011500788c */ /* 0x000fe2000bf45270 */
[----:B------:R-:W-:Y:S02]  /*1330*/  UMOV UR10, UR11 ;  /* 0x0000000b000a7c82 */ /* 0x000fe40008000000 */
[----:B------:R-:W-:Y:S01]  /*1340*/  UMOV UR22, UR23 ;  /* 0x0000001700167c82 */ /* 0x000fe20008000000 */
[----:B------:R-:W-:Y:S02]  /*1350*/  @UP0 USHF.R.U32.HI UR5, URZ, UR4, UR10 ;  /* 0x00000004ff050299 */ /* 0x000fe4000801160a */
[----:B------:R-:W-:Y:S02]  /*1360*/  UIMAD.WIDE.U32 UR24, UR20, UR15, URZ ;  /* 0x0000000f141872a5 */ /* 0x000fe4000f8e00ff */
[----:B------:R-:W-:-:S02]  /*1370*/  UIMAD.WIDE.U32 UR10, UR5, UR8, URZ ;  /* 0x00000008050a72a5 */ /* 0x000fc4000f8e00ff */
[----:B------:R-:W-:Y:S02]  /*1380*/  @UP1 USHF.R.U32.HI UR6, URZ, UR13, UR22 ;  /* 0x0000000dff061299 */ /* 0x000fe40008011616 */
[----:B------:R-:W-:Y:S02]  /*1390*/  UIMAD.WIDE.U32 UR18, UR16, UR12, URZ ;  /* 0x0000000c101272a5 */ /* 0x000fe4000f8e00ff */
[----:B------:R-:W-:Y:S01]  /*13a0*/  UIMAD.WIDE.U32 UR22, UR6, UR8, URZ ;  /* 0x00000008061672a5 */ /* 0x000fe2000f8e00ff */
[----:B------:R-:W-:Y:S01]  /*13b0*/  UMOV UR24, UR25 ;  /* 0x0000001900187c82 */ /* 0x000fe20008000000 */
[----:B------:R-:W-:Y:S01]  /*13c0*/  UMOV UR10, UR11 ;  /* 0x0000000b000a7c82 */ /* 0x000fe20008000000 */
[----:B------:R-:W-:Y:S02]  /*13d0*/  USHF.R.U32.HI UR24, URZ, UR4, UR24 ;  /* 0x00000004ff187299 */ /* 0x000fe40008011618 */
[----:B------:R-:W-:Y:S02]  /*13e0*/  @UP2 USHF.R.U32.HI UR5, URZ, UR9, UR10 ;  /* 0x00000009ff052299 */ /* 0x000fe4000801160a */
[----:B------:R-:W-:Y:S01]  /*13f0*/  UMOV UR7, UR23 ;  /* 0x0000001700077c82 */ /* 0x000fe20008000000 */
[----:B------:R-:W-:Y:S01]  /*1400*/  UMOV UR18, UR19 ;  /* 0x0000001300127c82 */ /* 0x000fe20008000000 */
[----:B------:R-:W-:-:S02]  /*1410*/  @UP2 USHF.R.U32.HI UR6, URZ, UR9, UR7 ;  /* 0x00000009ff062299 */ /* 0x000fc40008011607 */
[----:B------:R-:W-:Y:S02]  /*1420*/  USHF.R.U32.HI UR13, URZ, UR13, UR18 ;  /* 0x0000000dff0d7299 */ /* 0x000fe40008011612 */
[----:B------:R-:W-:Y:S02]  /*1430*/  USEL UR4, UR20, UR24, !UP0 ;  /* 0x0000001814047287 */ /* 0x000fe4000c000000 */
[----:B------:R-:W-:Y:S02]  /*1440*/  UIMAD UR7, UR5, UR21, URZ ;  /* 0x00000015050772a4 */ /* 0x000fe4000f8e02ff */
[----:B------:R-:W-:Y:S02]  /*1450*/  USEL UR5, UR16, UR13, !UP1 ;  /* 0x0000000d10057287 */ /* 0x000fe4000c800000 */
[----:B------:R-:W-:Y:S02]  /*1460*/  UIMAD UR12, UR6, UR21, URZ ;  /* 0x00000015060c72a4 */ /* 0x000fe4000f8e02ff */
[----:B------:R-:W-:-:S02]  /*1470*/  UISETP.GE.AND UP0, UPT, UR4, UR7, UPT ;  /* 0x000000070400728c */ /* 0x000fc4000bf06270 */
[----:B------:R-:W-:Y:S02]  /*1480*/  UIMAD.WIDE.U32 UR10, UR4, UR8, URZ ;  /* 0x00000008040a72a5 */ /* 0x000fe4000f8e00ff */
[----:B------:R-:W-:Y:S02]  /*1490*/  UISETP.GE.OR UP0, UPT, UR5, UR12, UP0 ;  /* 0x0000000c0500728c */ /* 0x000fe40008706670 */
[----:B------:R-:W-:Y:S02]  /*14a0*/  UIMAD.WIDE.U32 UR12, UR5, UR8, URZ ;  /* 0x00000008050c72a5 */ /* 0x000fe4000f8e00ff */
[----:B------:R-:W-:Y:S01]  /*14b0*/  UIADD3 UR10, UPT, UPT, -UR4, URZ, URZ ;  /* 0x000000ff040a7290 */ /* 0x000fe2000fffe1ff */
[----:B------:R-:W-:Y:S01]  /*14c0*/  UMOV UR8, UR11 ;  /* 0x0000000b00087c82 */ /* 0x000fe20008000000 */
[----:B------:R-:W-:Y:S02]  /*14d0*/  UIADD3 UR11, UPT, UPT, -UR5, URZ, URZ ;  /* 0x000000ff050b7290 */ /* 0x000fe4000fffe1ff */
[----:B------:R-:W-:-:S03]  /*14e0*/  USHF.R.U32.HI UR8, URZ, UR9, UR8 ;  /* 0x00000009ff087299 */ /* 0x000fc60008011608 */
[----:B------:R-:W-:Y:S01]  /*14f0*/  @!UP0 UMOV UR7, UR13 ;  /* 0x0000000d00078c82 */ /* 0x000fe20008000000 */
[----:B------:R-:W-:Y:S02]  /*1500*/  UIMAD UR20, UR14, UR10, UR20 ;  /* 0x0000000a0e1472a4 */ /* 0x000fe4000f8e0214 */
[----:B------:R-:W-:Y:S02]  /*1510*/  USEL UR8, UR4, UR8, !UP2 ;  /* 0x0000000804087287 */ /* 0x000fe4000d000000 */
[----:B------:R-:W-:Y:S02]  /*1520*/  @!UP0 USHF.R.U32.HI UR7, URZ, UR9, UR7 ;  /* 0x00000009ff078299 */ /* 0x000fe40008011607 */
[----:B------:R-:W-:Y:S02]  /*1530*/  UIADD3 UR9, UPT, UPT, -UR8, URZ, URZ ;  /* 0x000000ff08097290 */ /* 0x000fe4000fffe1ff */
[----:B------:R-:W-:Y:S02]  /*1540*/  @!UP0 USEL UR7, UR5, UR7, !UP2 ;  /* 0x0000000705078287 */ /* 0x000fe4000d000000 */
[----:B------:R-:W-:-:S02]  /*1550*/  UIMAD UR9, UR21, UR9, UR4 ;  /* 0x00000009150972a4 */ /* 0x000fc4000f8e0204 */
[----:B------:R-:W-:Y:S02]  /*1560*/  @!UP0 UIADD3 UR8, UPT, UPT, UR8, -UR7, URZ ;  /* 0x8000000708088290 */ /* 0x000fe4000fffe0ff */
[----:B------:R-:W-:Y:S02]  /*1570*/  @!UP0 UIMAD UR6, UR9, UR6, UR7 ;  /* 0x00000006090682a4 */ /* 0x000fe4000f8e0207 */
[----:B------:R-:W-:Y:S02]  /*1580*/  @!UP0 UIMAD UR4, UR8, UR21, UR5 ;  /* 0x00000015080482a4 */ /* 0x000fe4000f8e0205 */
[----:B------:R-:W-:Y:S02]  /*1590*/  UIMAD UR16, UR27, UR11, UR16 ;  /* 0x0000000b1b1072a4 */ /* 0x000fe4000f8e0210 */
[----:B------:R-:W-:Y:S01]  /*15a0*/  UIMAD UR20, UR4, UR14, UR20 ;  /* 0x0000000e041472a4 */ /* 0x000fe2000f8e0214 */
[----:B------:R-:W-:Y:S02]  /*15b0*/  @!UP0 UMOV UR5, UR6 ;  /* 0x0000000600058c82 */ /* 0x000fe40008000000 */
[----:B------:R-:W-:-:S12]  /*15c0*/  UIMAD UR16, UR5, UR27, UR16 ;  /* 0x0000001b051072a4 */ /* 0x000fd8000f8e0210 */
.L_x_19:
[----:B------:R-:W-:Y:S02]  /*15d0*/  UISETP.NE.AND UP1, UPT, UR28, 0x1, UPT ;  /* 0x000000011c00788c */ /* 0x000fe4000bf25270 */
[----:B------:R-:W-:Y:S02]  /*15e0*/  UISETP.NE.AND UP0, UPT, UR17, 0x2, UPT ;  /* 0x000000021100788c */ /* 0x000fe4000bf05270 */
[----:B------:R-:W-:-:S05]  /*15f0*/  ULOP3.LUT UR21, UR26, 0x800, URZ, 0xc0, !UPT ;  /* 0x000008001a157892 */ /* 0x000fca000f8ec0ff */
[----:B------:R-:W-:Y:S07]  /*1600*/  BRA.U UP1, `(.L_x_20) ;  /* 0x0000000101447547 */ /* 0x000fee000b800000 */
[----:B------:R-:W1:Y:S01]  /*1610*/  LDCU.128 UR8, c[0x0][0xb10] ;  /* 0x00016200ff0877ac */ /* 0x000e620008000c00 */
[----:B------:R-:W2:Y:S01]  /*1620*/  LDCU UR12, c[0x0][0xb0c] ;  /* 0x00016180ff0c77ac */ /* 0x000ea20008000800 */
[----:B------:R-:W3:Y:S01]  /*1630*/  LDCU UR13, c[0x0][0xb20] ;  /* 0x00016400ff0d77ac */ /* 0x000ee20008000800 */
[----:B-1----:R-:W-:Y:S02]  /*1640*/  UIMAD.WIDE.U32 UR6, UR16, UR8, URZ ;  /* 0x00000008100672a5 */ /* 0x002fe4000f8e00ff */
[----:B------:R-:W-:Y:S02]  /*1650*/  UIMAD.WIDE.U32 UR4, UR20, UR11, URZ ;  /* 0x0000000b140472a5 */ /* 0x000fe4000f8e00ff */
[----:B--2---:R-:W-:Y:S02]  /*1660*/  UISETP.NE.AND UP2, UPT, UR12, 0x1, UPT ;  /* 0x000000010c00788c */ /* 0x004fe4000bf45270 */
[----:B------:R-:W-:Y:S01]  /*1670*/  UISETP.NE.AND UP1, UPT, UR10, 0x1, UPT ;  /* 0x000000010a00788c */ /* 0x000fe2000bf25270 */
[----:B------:R-:W-:-:S02]  /*1680*/  UMOV UR6, UR7 ;  /* 0x0000000700067c82 */ /* 0x000fc40008000000 */
[----:B------:R-:W-:Y:S01]  /*1690*/  UMOV UR4, UR5 ;  /* 0x0000000500047c82 */ /* 0x000fe20008000000 */
[----:B------:R-:W-:Y:S02]  /*16a0*/  USHF.R.U32.HI UR6, URZ, UR9, UR6 ;  /* 0x00000009ff067299 */ /* 0x000fe40008011606 */
[----:B---3--:R-:W-:Y:S02]  /*16b0*/  USHF.R.U32.HI UR4, URZ, UR13, UR4 ;  /* 0x0000000dff047299 */ /* 0x008fe40008011604 */
[----:B------:R-:W-:Y:S02]  /*16c0*/  USEL UR5, UR16, UR6, !UP2 ;  /* 0x0000000610057287 */ /* 0x000fe4000d000000 */
[----:B------:R-:W-:-:S04]  /*16d0*/  USEL UR4, UR20, UR4, !UP1 ;  /* 0x0000000414047287 */ /* 0x000fc8000c800000 */
[----:B------:R-:W-:Y:S02]  /*16e0*/  UIADD3 UR6, UPT, UPT, UR5, -UR4, URZ ;  /* 0x8000000405067290 */ /* 0x000fe4000fffe0ff */
[----:B------:R-:W-:Y:S02]  /*16f0*/  UIADD3 UR4, UPT, UPT, -UR5, UR4, URZ ;  /* 0x0000000405047290 */ /* 0x000fe4000fffe1ff */
[----:B------:R-:W-:Y:S02]  /*1700*/  UIMAD UR20, UR6, UR10, UR20 ;  /* 0x0000000a061472a4 */ /* 0x000fe4000f8e0214 */
[----:B------:R-:W-:-:S12]  /*1710*/  UIMAD UR16, UR4, UR12, UR16 ;  /* 0x0000000c041072a4 */ /* 0x000fd8000f8e0210 */
.L_x_20:
[----:B------:R-:W-:Y:S05]  /*1720*/  BRA.U !UP5, `(.L_x_21) ;  /* 0x000000010d0c7547 */ /* 0x000fea000b800000 */
[----:B------:R-:W-:Y:S01]  /*1730*/  UCGABAR_WAIT ;  /* 0x0000000000007dc7 */ /* 0x000fe20008000000 */
[----:B------:R-:W-:Y:S01]  /*1740*/  CCTL.IVALL ;  /* 0x00000000ff00798f */ /* 0x000fe20002000000 */
[----:B------:R-:W-:Y:S05]  /*1750*/  BRA `(.L_x_22) ;  /* 0x0000000000047947 */ /* 0x000fea0003800000 */
.L_x_21:
[----:B------:R-:W-:Y:S06]  /*1760*/  BAR.SYNC.DEFER_BLOCKING 0x0 ;  /* 0x0000000000007b1d */ /* 0x000fec0000010000 */
.L_x_22:
[----:B------:R-:W-:Y:S05]  /*1770*/  BRA.U UP0, `(.L_x_23) ;  /* 0x0000001500e07547 */ /* 0x000fea000b800000 */
[----:B------:R-:W1:Y:S01]  /*1780*/  LDCU UR6, c[0x0][0x38c] ;  /* 0x00007180ff0677ac */ /* 0x000e620008000800 */
[----:B------:R-:W-:Y:S01]  /*1790*/  PLOP3.LUT P1, PT, PT, PT, UP3, 0x80, 0x8 ;  /* 0x000000000008781c */ /* 0x000fe20003f2f038 */
[----:B------:R-:W-:Y:S01]  /*17a0*/  IMAD.MOV.U32 R12, RZ, RZ, 0x1 ;  /* 0x00000001ff0c7424 */ /* 0x000fe200078e00ff */
[----:B------:R-:W-:Y:S01]  /*17b0*/  ISETP.EQ.OR P2, PT, R0, RZ, P3 ;  /* 0x000000ff0000720c */ /* 0x000fe20001f42670 */
[----:B------:R-:W-:Y:S01]  /*17c0*/  UISETP.NE.AND UP1, UPT, UR17, URZ, UPT ;  /* 0x000000ff1100728c */ /* 0x000fe2000bf25270 */
[----:B------:R-:W-:Y:S02]  /*17d0*/  PLOP3.LUT P1, PT, P1, PT, PT, 0x8, 0x80 ;  /* 0x000000000080781c */ /* 0x000fe40000f2e170 */
[----:B------:R-:W-:Y:S01]  /*17e0*/  CS2R R10, SRZ ;  /* 0x00000000000a7805 */ /* 0x000fe2000001ff00 */
[----:B------:R-:W-:Y:S01]  /*17f0*/  IMAD.MOV.U32 R9, RZ, RZ, RZ ;  /* 0x000000ffff097224 */ /* 0x000fe200078e00ff */
[----:B------:R-:W2:Y:S01]  /*1800*/  LDCU UR39, c[0x0][0x370] ;  /* 0x00006e00ff2777ac */ /* 0x000ea20008000800 */
[----:B------:R-:W-:Y:S01]  /*1810*/  IMAD.MOV.U32 R8, RZ, RZ, 0x1 ;  /* 0x00000001ff087424 */ /* 0x000fe200078e00ff */
[----:B------:R-:W-:Y:S01]  /*1820*/  USEL UR25, UR43, 0x2, UP1 ;  /* 0x000000022b197887 */ /* 0x000fe20008800000 */
[----:B------:R-:W3:Y:S01]  /*1830*/  LDCU.64 UR28, c[0x0][0x348] ;  /* 0x00006900ff1c77ac */ /* 0x000ee20008000a00 */
[----:B-1----:R-:W-:-:S02]  /*1840*/  UIADD3 UR5, UPT, UPT, UR6, 0x1f, URZ ;  /* 0x0000001f06057890 */ /* 0x002fc4000fffe0ff */
[----:B------:R-:W-:Y:S02]  /*1850*/  USHF.R.U32.HI UR44, URZ, 0x5, UR21 ;  /* 0x00000005ff2c7899 */ /* 0x000fe40008011615 */
[----:B------:R-:W-:Y:S02]  /*1860*/  USHF.R.S32.HI UR4, URZ, 0x1f, UR5 ;  /* 0x0000001fff047899 */ /* 0x000fe40008011405 */
[----:B------:R-:W-:Y:S02]  /*1870*/  UIADD3 UR45, UPT, UPT, UR6, 0x3e, URZ ;  /* 0x0000003e062d7890 */ /* 0x000fe4000fffe0ff */
[----:B------:R-:W-:Y:S01]  /*1880*/  ULEA.HI UR4, UR4, UR5, URZ, 0x5 ;  /* 0x0000000504047291 */ /* 0x000fe2000f8f28ff */
[----:B------:R-:W1:Y:S03]  /*1890*/  LDCU UR38, c[0x0][0x374] ;  /* 0x00006e80ff2677ac */ /* 0x000e660008000800 */
[----:B------:R-:W-:-:S02]  /*18a0*/  USHF.R.S32.HI UR41, URZ, 0x5, UR4 ;  /* 0x00000005ff297899 */ /* 0x000fc40008011404 */
[----:B------:R-:W-:Y:S02]  /*18b0*/  UIADD3 UR4, UPT, UPT, UR6, -0x1, URZ ;  /* 0xffffffff06047890 */ /* 0x000fe4000fffe0ff */
[----:B------:R-:W-:Y:S02]  /*18c0*/  UISETP.LT.U32.AND UP0, UPT, UR41, 0xc, UPT ;  /* 0x0000000c2900788c */ /* 0x000fe4000bf01070 */
[----:B------:R-:W-:Y:S02]  /*18d0*/  UISETP.GE.U32.AND UP2, UPT, UR4, -0x3f, UPT ;  /* 0xffffffc10400788c */ /* 0x000fe4000bf46070 */
[----:B------:R-:W-:Y:S01]  /*18e0*/  USEL UR40, UR41, 0xc, UP0 ;  /* 0x0000000c29287887 */ /* 0x000fe20008000000 */
[----:B------:R-:W-:-:S03]  /*18f0*/  UMOV UR5, URZ ;  /* 0x000000ff00057c82 */ /* 0x000fc60008000000 */
[----:B------:R-:W-:Y:S02]  /*1900*/  UIADD3 UR24, UPT, UPT, UR40, -0x1, URZ ;  /* 0xffffffff28187890 */ /* 0x000fe4000fffe0ff */
[----:B------:R-:W-:-:S03]  /*1910*/  UIADD3 UR43, UPT, UPT, UR41, -UR40, URZ ;  /* 0x80000028292b7290 */ /* 0x000fc6000fffe0ff */
[----:B------:R-:W-:-:S04]  /*1920*/  @UP2 UIADD3 UR24, UPT, UPT, UR40, URZ, URZ ;  /* 0x000000ff28182290 */ /* 0x000fc8000fffe0ff */
[----:B-123--:R-:W-:-:S12]  /*1930*/  UIADD3 UR24, UPT, UPT, UR24, 0x1, URZ ;  /* 0x0000000118187890 */ /* 0x00efd8000fffe0ff */
.L_x_43:
[----:B------:R-:W-:Y:S01]  /*1940*/  UISETP.NE.AND UP0, UPT, UR47, URZ, UPT ;  /* 0x000000ff2f00728c */ /* 0x000fe2000bf05270 */
[----:B-1----:R-:W1:Y:S08]  /*1950*/  S2UR UR47, SR_CgaCtaId ;  /* 0x00000000002f79c3 */ /* 0x002e700000008800 */
[----:B------:R-:W-:Y:S05]  /*1960*/  BRA.U UP0, `(.L_x_24) ;  /* 0x0000000100347547 */ /* 0x000fea000b800000 */
[----:B------:R-:W2:Y:S01]  /*1970*/  S2R R0, SR_CgaCtaId ;  /* 0x0000000000007919 */ /* 0x000ea20000008800 */
[----:B------:R-:W-:Y:S02]  /*1980*/  MOV R3, 0x400 ;  /* 0x0000040000037802 */ /* 0x000fe40000000f00 */
[----:B------:R-:W-:Y:S02]  /*1990*/  SHF.L.U32 R2, R8, 0x1f, RZ ;  /* 0x0000001f08027819 */ /* 0x000fe400000006ff */
[----:B--2---:R-:W-:-:S05]  /*19a0*/  LEA R0, R0, R3, 0x18 ;  /* 0x0000000300007211 */ /* 0x004fca00078ec0ff */
[----:B------:R-:W-:-:S04]  /*19b0*/  IMAD R3, R9, 0x8, R0 ;  /* 0x0000000809037824 */ /* 0x000fc800078e0200 */
[----:B------:R-:W2:Y:S02]  /*19c0*/  SYNCS.PHASECHK.TRANS64.TRYWAIT P0, [R3+URZ+0x180], R2 ;  /* 0x00018002030075a7 */ /* 0x000ea400080011ff */
[----:B--2---:R-:W-:Y:S05]  /*19d0*/  @!P0 BRA `(.L_x_25) ;  /* 0x0000007c00b48947 */ /* 0x004fea0003800000 */
.L_x_147:
[----:B------:R-:W-:Y:S01]  /*19e0*/  VIADD R9, R9, 0x1 ;  /* 0x0000000109097836 */ /* 0x000fe20000000000 */
[----:B------:R2:W-:Y:S04]  /*19f0*/  SYNCS.ARRIVE.TRANS64.A1T0 RZ, [R3+URZ+0x170], RZ ;  /* 0x000170ff03ff79a7 */ /* 0x0005e800081000ff */
[----:B------:R-:W-:-:S04]  /*1a00*/  ISETP.NE.AND P0, PT, R9, 0x2, PT ;  /* 0x000000020900780c */ /* 0x000fc80003f05270 */
[----:B------:R-:W-:Y:S02]  /*1a10*/  SEL R9, R9, RZ, P0 ;  /* 0x000000ff09097207 */ /* 0x000fe40000000000 */
[----:B--2---:R-:W-:-:S04]  /*1a20*/  SEL R3, RZ, 0x1, P0 ;  /* 0x00000001ff037807 */ /* 0x004fc80000000000 */
[----:B------:R-:W-:-:S07]  /*1a30*/  LOP3.LUT R8, R8, R3, RZ, 0x3c, !PT ;  /* 0x0000000308087212 */ /* 0x000fce00078e3cff */
.L_x_24:
[----:B------:R-:W-:Y:S01]  /*1a40*/  UMOV UR6, 0x400 ;  /* 0x0000040000067882 */ /* 0x000fe20000000000 */
[----:B------:R-:W-:Y:S01]  /*1a50*/  SHF.L.U32 R0, R12, 0x1f, RZ ;  /* 0x0000001f0c007819 */ /* 0x000fe200000006ff */
[----:B-1----:R-:W-:Y:S02]  /*1a60*/  ULEA UR6, UR47, UR6, 0x18 ;  /* 0x000000062f067291 */ /* 0x002fe4000f8ec0ff */
[----:B------:R-:W-:Y:S02]  /*1a70*/  UISETP.GE.U32.AND UP0, UPT, UR45, 0x3f, UPT ;  /* 0x0000003f2d00788c */ /* 0x000fe4000bf06070 */
[----:B------:R-:W-:Y:S02]  /*1a80*/  ULEA UR4, UR5, UR6, 0x3 ;  /* 0x0000000605047291 */ /* 0x000fe4000f8e18ff */
[----:B------:R-:W-:Y:S02]  /*1a90*/  USHF.L.U32 UR11, UR20, 0x7, URZ ;  /* 0x00000007140b7899 */ /* 0x000fe400080006ff */
[----:B------:R-:W-:Y:S01]  /*1aa0*/  ULEA UR35, UR16, UR44, 0x7 ;  /* 0x0000002c10237291 */ /* 0x000fe2000f8e38ff */
[----:B------:R-:W-:-:S04]  /*1ab0*/  UMOV UR13, URZ ;  /* 0x000000ff000d7c82 */ /* 0x000fc80008000000 */
[----:B------:R1:W2:Y:S01]  /*1ac0*/  SYNCS.PHASECHK.TRANS64.TRYWAIT P0, [UR4+0x60], R0 ;  /* 0x00006000ff0075a7 */ /* 0x0002a20008001104 */
[----:B------:R-:W-:Y:S06]  /*1ad0*/  BRA.U !UP0, `(.L_x_26) ;  /* 0x0000000108bc7547 */ /* 0x000fec000b800000 */
[----:B------:R-:W-:Y:S01]  /*1ae0*/  UMOV UR7, URZ ;  /* 0x000000ff00077c82 */ /* 0x000fe20008000000 */
[----:B------:R-:W-:-:S05]  /*1af0*/  UMOV UR4, UR5 ;  /* 0x0000000500047c82 */ /* 0x000fca0008000000 */
.L_x_32:
[----:B------:R-:W-:Y:S01]  /*1b00*/  ULEA UR33, UR4, UR6, 0x3 ;  /* 0x0000000604217291 */ /* 0x000fe2000f8e18ff */
[----:B--2---:R-:W-:Y:S01]  /*1b10*/  @!P3 MOV R2, 0x4000 ;  /* 0x000040000002b802 */ /* 0x004fe20000000f00 */
[----:B--2-4-:R-:W-:Y:S10]  /*1b20*/  @P0 BRA `(.L_x_27) ;  /* 0x00000000000c0947 */ /* 0x014ff40003800000 */
[----:B------:R-:W-:-:S04]  /*1b30*/  SHF.L.U32 R3, R12, 0x1f, RZ ;  /* 0x0000001f0c037819 */ /* 0x000fc800000006ff */
[----:B------:R-:W2:Y:S02]  /*1b40*/  SYNCS.PHASECHK.TRANS64.TRYWAIT P0, [UR33+0x60], R3 ;  /* 0x00006003ff0075a7 */ /* 0x000ea40008001121 */
[----:B--2---:R-:W-:Y:S05]  /*1b50*/  @!P0 BRA `(.L_x_28) ;  /* 0x0000007c00688947 */ /* 0x004fea0003800000 */
.L_x_27:
[----:B------:R2:W-:Y:S01]  /*1b60*/  @!P3 SYNCS.ARRIVE.TRANS64 RZ, [UR33], R2 ;  /* 0x00000002ffffb9a7 */ /* 0x0005e20008000021 */
[----:B------:R-:W-:-:S04]  /*1b70*/  ULOP3.LUT UR5, UR25, 0x2, URZ, 0xfc, !UPT ;  /* 0x0000000219057892 */ /* 0x000fc8000f8efcff */
[----:B------:R-:W-:-:S09]  /*1b80*/  UISETP.NE.AND UP0, UPT, UR5, 0x2, UPT ;  /* 0x000000020500788c */ /* 0x000fd2000bf05270 */
[----:B------:R-:W-:Y:S05]  /*1b90*/  BRA.U UP0, `(.L_x_29) ;  /* 0x0000000100047547 */ /* 0x000fea000b800000 */
[----:B------:R-:W-:Y:S05]  /*1ba0*/  BPT.TRAP 0x1 ;  /* 0x000000040000795c */ /* 0x000fea0000300000 */
.L_x_29:
[----:B------:R-:W-:Y:S04]  /*1bb0*/  BSSY.RECONVERGENT B0, `(.L_x_30) ;  /* 0x0000003000007945 */ /* 0x000fe80003800200 */
[----:B------:R-:W-:Y:S05]  /*1bc0*/  @P2 BRA `(.L_x_31) ;  /* 0x0000000000042947 */ /* 0x000fea0003800000 */
[----:B------:R-:W-:Y:S05]  /*1bd0*/  BPT.TRAP 0x1 ;  /* 0x000000040000795c */ /* 0x000fea0000300000 */
.L_x_31:
[----:B------:R-:W-:Y:S05]  /*1be0*/  BSYNC.RECONVERGENT B0 ;  /* 0x0000000000007941 */ /* 0x000fea0003800200 */
.L_x_30:
[----:B------:R-:W-:Y:S02]  /*1bf0*/  UIADD3 UR5, UPT, UPT, UR4, 0x1, URZ ;  /* 0x0000000104057890 */ /* 0x000fe4000fffe0ff */
[----:B------:R-:W-:Y:S02]  /*1c00*/  UIADD3 UR16, UP1, UPT, UR28, 0x80, URZ ;  /* 0x000000801c107890 */ /* 0x000fe4000ff3e0ff */
[----:B------:R-:W-:Y:S02]  /*1c10*/  UISETP.NE.AND UP0, UPT, UR5, 0xc, UPT ;  /* 0x0000000c0500788c */ /* 0x000fe4000bf05270 */
[----:B------:R-:W-:Y:S02]  /*1c20*/  USHF.L.U32 UR34, UR7, 0x5, URZ ;  /* 0x0000000507227899 */ /* 0x000fe400080006ff */
[----:B------:R-:W-:Y:S02]  /*1c30*/  USEL UR9, URZ, 0x1, UP0 ;  /* 0x00000001ff097887 */ /* 0x000fe40008000000 */
[----:B------:R-:W-:-:S02]  /*1c40*/  USEL UR5, UR5, URZ, UP0 ;  /* 0x000000ff05057287 */ /* 0x000fc40008000000 */
[----:B------:R-:W-:Y:S02]  /*1c50*/  UIADD3 UR14, UP0, UPT, UR28, 0x180, URZ ;  /* 0x000001801c0e7890 */ /* 0x000fe4000ff1e0ff */
[----:B------:R-:W-:Y:S01]  /*1c60*/  ULEA UR8, UR5, UR6, 0x3 ;  /* 0x0000000605087291 */ /* 0x000fe2000f8e18ff */
[----:B------:R-:W-:Y:S01]  /*1c70*/  LOP3.LUT R12, R12, UR9, RZ, 0x3c, !PT ;  /* 0x000000090c0c7c12 */ /* 0x000fe2000f8e3cff */
[----:B------:R-:W-:Y:S02]  /*1c80*/  UIADD3.X UR17, UPT, UPT, URZ, UR29, URZ, UP1, !UPT ;  /* 0x0000001dff117290 */ /* 0x000fe40008ffe4ff */
[----:B------:R-:W-:Y:S01]  /*1c90*/  UIADD3.X UR15, UPT, UPT, URZ, UR29, URZ, UP0, !UPT ;  /* 0x0000001dff0f7290 */ /* 0x000fe200087fe4ff */
[----:B-1----:R-:W-:Y:S01]  /*1ca0*/  SHF.L.U32 R0, R12, 0x1f, RZ ;  /* 0x0000001f0c007819 */ /* 0x002fe200000006ff */
[----:B------:R-:W-:Y:S01]  /*1cb0*/  UMOV UR18, 0x0 ;  /* 0x0000000000127882 */ /* 0x000fe20000000000 */
[----:B------:R-:W-:Y:S01]  /*1cc0*/  UMOV UR19, 0x10000000 ;  /* 0x1000000000137882 */ /* 0x000fe20000000000 */
[----:B------:R-:W-:Y:S01]  /*1cd0*/  UMOV UR12, UR36 ;  /* 0x00000024000c7c82 */ /* 0x000fe20008000000 */
[----:B------:R3:W4:Y:S01]  /*1ce0*/  SYNCS.PHASECHK.TRANS64.TRYWAIT P0, [UR8+0x60], R0 ;  /* 0x00006000ff0075a7 */ /* 0x0007220008001108 */
[----:B------:R-:W-:Y:S01]  /*1cf0*/  USHF.L.U32 UR8, UR4, 0xd, URZ ;  /* 0x0000000d04087899 */ /* 0x000fe200080006ff */
[----:B------:R-:W-:-:S02]  /*1d00*/  UMOV UR9, UR33 ;  /* 0x0000002100097c82 */ /* 0x000fc40008000000 */
[----:B------:R-:W-:Y:S01]  /*1d10*/  UMOV UR4, 0x30000 ;  /* 0x0003000000047882 */ /* 0x000fe20000000000 */
[----:B------:R-:W-:Y:S02]  /*1d20*/  ULEA UR32, UR21, UR8, 0x1 ;  /* 0x0000000815207291 */ /* 0x000fe4000f8e08ff */
[----:B------:R-:W-:Y:S02]  /*1d30*/  UIADD3 UR8, UPT, UPT, UR6, 0x20400, UR8 ;  /* 0x0002040006087890 */ /* 0x000fe4000fffe008 */
[----:B------:R-:W-:Y:S01]  /*1d40*/  UIADD3 UR32, UPT, UPT, UR6, 0x8400, UR32 ;  /* 0x0000840006207890 */ /* 0x000fe2000fffe020 */
[----:B------:R-:W-:Y:S01]  /*1d50*/  UMOV UR10, UR34 ;  /* 0x00000022000a7c82 */ /* 0x000fe20008000000 */
[----:B------:R-:W-:Y:S01]  /*1d60*/  UIADD3 UR7, UPT, UPT, UR7, 0x1, URZ ;  /* 0x0000000107077890 */ /* 0x000fe2000fffe0ff */
[----:B------:R-:W-:-:S03]  /*1d70*/  UMOV UR13, UR24 ;  /* 0x00000018000d7c82 */ /* 0x000fc60008000000 */
[----:B------:R-:W-:-:S03]  /*1d80*/  UISETP.NE.AND UP0, UPT, UR7, UR24, UPT ;  /* 0x000000180700728c */ /* 0x000fc6000bf05270 */
[----:B------:R1:W-:Y:S01]  /*1d90*/  UTMALDG.3D.MULTICAST [UR32], [UR16], UR4, desc[UR18] ;  /* 0x00001220100073b4 */ /* 0x0003e20008011804 */
[----:B------:R3:W-:Y:S01]  /*1da0*/  UTMALDG.3D [UR8], [UR14], desc[UR18] ;  /* 0x000012080e0075b4 */ /* 0x0007e20008011000 */
[----:B-1----:R-:W-:-:S04]  /*1db0*/  UMOV UR4, UR5 ;  /* 0x0000000500047c82 */ /* 0x002fc80008000000 */
[----:B---3--:R-:W-:Y:S05]  /*1dc0*/  BRA.U UP0, `(.L_x_32) ;  /* 0xfffffffd004c7547 */ /* 0x008fea000b83ffff */
.L_x_26:
[----:B------:R-:W-:Y:S01]  /*1dd0*/  ULEA UR4, UR5, UR6, 0x3 ;  /* 0x0000000605047291 */ /* 0x000fe2000f8e18ff */
[----:B-1----:R-:W-:Y:S01]  /*1de0*/  SHF.L.U32 R0, R12, 0x1f, RZ ;  /* 0x0000001f0c007819 */ /* 0x002fe200000006ff */
[----:B------:R-:W-:Y:S01]  /*1df0*/  @!P1 SYNCS.ARRIVE.TRANS64.A1T0 RZ, [UR6+0x108], RZ ;  /* 0x000108ffffff99a7 */ /* 0x000fe20008100006 */
[----:B------:R-:W-:-:S06]  /*1e00*/  UISETP.GT.AND UP0, UPT, UR41, UR40, UPT ;  /* 0x000000282900728c */ /* 0x000fcc000bf04270 */
[----:B--2-4-:R1:W2:Y:S03]  /*1e10*/  SYNCS.PHASECHK.TRANS64.TRYWAIT P0, [UR4+0x60], R0 ;  /* 0x00006000ff0075a7 */ /* 0x0142a60008001104 */
[----:B------:R-:W-:Y:S05]  /*1e20*/  BRA.U !UP0, `(.L_x_33) ;  /* 0x0000000108c07547 */ /* 0x000fea000b800000 */
[----:B------:R-:W-:Y:S01]  /*1e30*/  UIADD3 UR26, UPT, UPT, UR43, UR13, URZ ;  /* 0x0000000d2b1a7290 */ /* 0x000fe2000fffe0ff */
[----:B------:R-:W-:-:S11]  /*1e40*/  UMOV UR4, UR5 ;  /* 0x0000000500047c82 */ /* 0x000fd60008000000 */
.L_x_39:
[----:B------:R-:W-:Y:S01]  /*1e50*/  ULEA UR17, UR4, UR6, 0x3 ;  /* 0x0000000604117291 */ /* 0x000fe2000f8e18ff */
[----:B--2---:R-:W-:Y:S01]  /*1e60*/  @!P3 MOV R2, 0x4000 ;  /* 0x000040000002b802 */ /* 0x004fe20000000f00 */
[----:B--2-4-:R-:W-:Y:S10]  /*1e70*/  @P0 BRA `(.L_x_34) ;  /* 0x00000000000c0947 */ /* 0x014ff40003800000 */
[----:B------:R-:W-:-:S04]  /*1e80*/  SHF.L.U32 R3, R12, 0x1f, RZ ;  /* 0x0000001f0c037819 */ /* 0x000fc800000006ff */
[----:B------:R-:W2:Y:S02]  /*1e90*/  SYNCS.PHASECHK.TRANS64.TRYWAIT P0, [UR17+0x60], R3 ;  /* 0x00006003ff0075a7 */ /* 0x000ea40008001111 */
[----:B--2---:R-:W-:Y:S05]  /*1ea0*/  @!P0 BRA `(.L_x_35) ;  /* 0x0000007800ac8947 */ /* 0x004fea0003800000 */
.L_x_34:
[----:B------:R2:W-:Y:S01]  /*1eb0*/  @!P3 SYNCS.ARRIVE.TRANS64 RZ, [UR17], R2 ;  /* 0x00000002ffffb9a7 */ /* 0x0005e20008000011 */
[----:B------:R-:W-:-:S04]  /*1ec0*/  ULOP3.LUT UR5, UR25, 0x2, URZ, 0xfc, !UPT ;  /* 0x0000000219057892 */ /* 0x000fc8000f8efcff */
[----:B------:R-:W-:-:S09]  /*1ed0*/  UISETP.NE.AND UP0, UPT, UR5, 0x2, UPT ;  /* 0x000000020500788c */ /* 0x000fd2000bf05270 */
[----:B------:R-:W-:Y:S05]  /*1ee0*/  BRA.U UP0, `(.L_x_36) ;  /* 0x0000000100047547 */ /* 0x000fea000b800000 */
[----:B------:R-:W-:Y:S05]  /*1ef0*/  BPT.TRAP 0x1 ;  /* 0x000000040000795c */ /* 0x000fea0000300000 */
.L_x_36:
[----:B------:R-:W-:Y:S04]  /*1f00*/  BSSY.RECONVERGENT B0, `(.L_x_37) ;  /* 0x0000003000007945 */ /* 0x000fe80003800200 */
[----:B------:R-:W-:Y:S05]  /*1f10*/  @P2 BRA `(.L_x_38) ;  /* 0x0000000000042947 */ /* 0x000fea0003800000 */
[----:B------:R-:W-:Y:S05]  /*1f20*/  BPT.TRAP 0x1 ;  /* 0x000000040000795c */ /* 0x000fea0000300000 */
.L_x_38:
[----:B------:R-:W-:Y:S05]  /*1f30*/  BSYNC.RECONVERGENT B0 ;  /* 0x0000000000007941 */ /* 0x000fea0003800200 */
.L_x_37:
[----:B------:R-:W-:Y:S02]  /*1f40*/  UIADD3 UR5, UPT, UPT, UR4, 0x1, URZ ;  /* 0x0000000104057890 */ /* 0x000fe4000fffe0ff */
[----:B------:R-:W-:Y:S02]  /*1f50*/  UIADD3 UR14, UP1, UPT, UR28, 0x80, URZ ;  /* 0x000000801c0e7890 */ /* 0x000fe4000ff3e0ff */
[----:B------:R-:W-:Y:S02]  /*1f60*/  UISETP.NE.AND UP0, UPT, UR5, 0xc, UPT ;  /* 0x0000000c0500788c */ /* 0x000fe4000bf05270 */
[----:B------:R-:W-:Y:S02]  /*1f70*/  USHF.L.U32 UR18, UR13, 0x5, URZ ;  /* 0x000000050d127899 */ /* 0x000fe400080006ff */
[----:B------:R-:W-:Y:S02]  /*1f80*/  USEL UR8, URZ, 0x1, UP0 ;  /* 0x00000001ff087887 */ /* 0x000fe40008000000 */
[----:B------:R-:W-:-:S02]  /*1f90*/  USEL UR5, UR5, URZ, UP0 ;  /* 0x000000ff05057287 */ /* 0x000fc40008000000 */
[----:B------:R-:W-:Y:S02]  /*1fa0*/  UIADD3 UR22, UP0, UPT, UR28, 0x180, URZ ;  /* 0x000001801c167890 */ /* 0x000fe4000ff1e0ff */
[----:B------:R-:W-:Y:S01]  /*1fb0*/  LOP3.LUT R12, R12, UR8, RZ, 0x3c, !PT ;  /* 0x000000080c0c7c12 */ /* 0x000fe2000f8e3cff */
[----:B------:R-:W-:Y:S02]  /*1fc0*/  USHF.L.U32 UR8, UR4, 0xd, URZ ;  /* 0x0000000d04087899 */ /* 0x000fe400080006ff */
[----:B------:R-:W-:Y:S01]  /*1fd0*/  ULEA UR7, UR5, UR6, 0x3 ;  /* 0x0000000605077291 */ /* 0x000fe2000f8e18ff */
[----:B-1----:R-:W-:Y:S01]  /*1fe0*/  SHF.L.U32 R0, R12, 0x1f, RZ ;  /* 0x0000001f0c007819 */ /* 0x002fe200000006ff */
[----:B------:R-:W-:Y:S02]  /*1ff0*/  ULEA UR16, UR21, UR8, 0x1 ;  /* 0x0000000815107291 */ /* 0x000fe4000f8e08ff */
[----:B------:R-:W-:Y:S02]  /*2000*/  UIADD3.X UR15, UPT, UPT, URZ, UR29, URZ, UP1, !UPT ;  /* 0x0000001dff0f7290 */ /* 0x000fe40008ffe4ff */
[----:B------:R-:W-:-:S02]  /*2010*/  UIADD3 UR16, UPT, UPT, UR6, 0x8400, UR16 ;  /* 0x0000840006107890 */ /* 0x000fc4000fffe010 */
[----:B------:R-:W-:Y:S01]  /*2020*/  UIADD3 UR8, UPT, UPT, UR6, 0x20400, UR8 ;  /* 0x0002040006087890 */ /* 0x000fe2000fffe008 */
[----:B------:R3:W4:Y:S01]  /*2030*/  SYNCS.PHASECHK.TRANS64.TRYWAIT P0, [UR7+0x60], R0 ;  /* 0x00006000ff0075a7 */ /* 0x0007220008001107 */
[----:B------:R-:W-:Y:S01]  /*2040*/  UIADD3.X UR23, UPT, UPT, URZ, UR29, URZ, UP0, !UPT ;  /* 0x0000001dff177290 */ /* 0x000fe200087fe4ff */
[----:B------:R-:W-:Y:S01]  /*2050*/  UMOV UR4, 0x30000 ;  /* 0x0003000000047882 */ /* 0x000fe20000000000 */
[----:B------:R-:W-:Y:S01]  /*2060*/  UMOV UR30, 0x0 ;  /* 0x00000000001e7882 */ /* 0x000fe20000000000 */
[----:B------:R-:W-:Y:S01]  /*2070*/  UMOV UR31, 0x10000000 ;  /* 0x10000000001f7882 */ /* 0x000fe20000000000 */
[----:B------:R-:W-:Y:S01]  /*2080*/  UMOV UR19, UR35 ;  /* 0x0000002300137c82 */ /* 0x000fe20008000000 */
[----:B------:R-:W-:Y:S01]  /*2090*/  UMOV UR20, UR36 ;  /* 0x0000002400147c82 */ /* 0x000fe20008000000 */
[----:B------:R-:W-:Y:S01]  /*20a0*/  UMOV UR12, UR36 ;  /* 0x00000024000c7c82 */ /* 0x000fe20008000000 */
[----:B------:R-:W-:Y:S01]  /*20b0*/  UMOV UR9, UR17 ;  /* 0x0000001100097c82 */ /* 0x000fe20008000000 */
[----:B------:R-:W-:Y:S01]  /*20c0*/  UMOV UR10, UR18 ;  /* 0x00000012000a7c82 */ /* 0x000fe20008000000 */
[----:B------:R1:W-:Y:S01]  /*20d0*/  UTMALDG.3D.MULTICAST [UR16], [UR14], UR4, desc[UR30] ;  /* 0x00001e100e0073b4 */ /* 0x0003e20008011804 */
[----:B------:R-:W-:-:S04]  /*20e0*/  UIADD3 UR13, UPT, UPT, UR13, 0x1, URZ ;  /* 0x000000010d0d7890 */ /* 0x000fc8000fffe0ff */
[----:B------:R-:W-:Y:S01]  /*20f0*/  UISETP.NE.AND UP0, UPT, UR13, UR26, UPT ;  /* 0x0000001a0d00728c */ /* 0x000fe2000bf05270 */
[----:B------:R3:W-:Y:S01]  /*2100*/  UTMALDG.3D [UR8], [UR22], desc[UR30] ;  /* 0x00001e08160075b4 */ /* 0x0007e20008011000 */
[----:B-1----:R-:W-:-:S07]  /*2110*/  UMOV UR4, UR5 ;  /* 0x0000000500047c82 */ /* 0x002fce0008000000 */
[----:B---3--:R-:W-:Y:S05]  /*2120*/  BRA.U UP0, `(.L_x_39) ;  /* 0xfffffffd00487547 */ /* 0x008fea000b83ffff */
.L_x_33:
[C---:B------:R-:W-:Y:S01]  /*2130*/  LEA R3, R11.reuse, UR6, 0x3 ;  /* 0x000000060b037c11 */ /* 0x040fe2000f8e18ff */
[----:B------:R-:W-:Y:S01]  /*2140*/  NOP ;  /* 0x0000000000007918 */ /* 0x000fe20000000000 */
[----:B-1----:R-:W-:Y:S02]  /*2150*/  SHF.L.U32 R0, R10, 0x1f, RZ ;  /* 0x0000001f0a007819 */ /* 0x002fe400000006ff */
[----:B------:R-:W-:Y:S02]  /*2160*/  LEA R5, R11, UR6, 0x4 ;  /* 0x000000060b057c11 */ /* 0x000fe4000f8e20ff */
[----:B--2-4-:R-:W1:Y:S02]  /*2170*/  SYNCS.PHASECHK.TRANS64.TRYWAIT P0, [R3+URZ+0x110], R0 ;  /* 0x00011000030075a7 */ /* 0x014e6400080011ff */
[----:B-1----:R-:W-:Y:S05]  /*2180*/  @!P0 BRA `(.L_x_40) ;  /* 0x00000078000c8947 */ /* 0x002fea0003800000 */
.L_x_150:
[----:B------:R-:W2:Y:S01]  /*2190*/  LDS.128 R4, [R5+0x1a0] ;  /* 0x0001a00005047984 */ /* 0x000ea20000000c00 */
[----:B------:R-:W-:Y:S01]  /*21a0*/  UISETP.GE.AND UP0, UPT, UR42, 0x1, UPT ;  /* 0x000000012a00788c */ /* 0x000fe2000bf06270 */
[----:B------:R-:W-:Y:S01]  /*21b0*/  @!PT LDS RZ, [RZ] ;  /* 0x00000000fffff984 */ /* 0x000fe20000000800 */
[----:B------:R-:W-:Y:S01]  /*21c0*/  @!PT LDS RZ, [RZ] ;  /* 0x00000000fffff984 */ /* 0x000fe20000000800 */
[----:B------:R-:W-:Y:S01]  /*21d0*/  @!PT LDS RZ, [RZ] ;  /* 0x00000000fffff984 */ /* 0x000fe20000000800 */
[----:B------:R-:W-:Y:S01]  /*21e0*/  @!PT LDS RZ, [RZ] ;  /* 0x00000000fffff984 */ /* 0x000fe20000000800 */
[----:B------:R3:W-:Y:S06]  /*21f0*/  MEMBAR.ALL.CTA ;  /* 0x0000000000007992 */ /* 0x0007ec0000008000 */
[----:B---3--:R-:W3:Y:S01]  /*2200*/  FENCE.VIEW.ASYNC.S ;  /* 0x00000000000073c6 */ /* 0x008ee20000000000 */
[----:B--2---:R-:W-:-:S13]  /*2210*/  LOP3.LUT P0, RZ, R6, 0x1, RZ, 0xc0, !PT ;  /* 0x0000000106ff7812 */ /* 0x004fda000780c0ff */
[----:B---3--:R-:W-:Y:S01]  /*2220*/  VOTEU.ANY UP1, P0 ;  /* 0x0000000000ff7886 */ /* 0x008fe20000020100 */
[----:B------:R-:W-:-:S13]  /*2230*/  PLOP3.LUT P0, PT, PT, PT, UP1, 0x80, 0x8 ;  /* 0x000000000008781c */ /* 0x000fda0003f0f018 */
[----:B-1----:R-:W-:Y:S02]  /*2240*/  @P0 LOP3.LUT R0, R5, 0xffff, RZ, 0xc0, !PT ;  /* 0x0000ffff05000812 */ /* 0x002fe400078ec0ff */
[----:B------:R-:W-:Y:S02]  /*2250*/  @P0 MOV R2, R4 ;  /* 0x0000000400020202 */ /* 0x000fe40000000f00 */
[----:B------:R-:W-:Y:S01]  /*2260*/  @P0 R2UR UR7, R0 ;  /* 0x00000000000702ca */ /* 0x000fe200000e0000 */
[----:B------:R-:W-:Y:S01]  /*2270*/  VIADD R0, R3, 0x120 ;  /* 0x0000012003007836 */ /* 0x000fe20000000000 */
[----:B------:R-:W-:Y:S02]  /*2280*/  @P0 SHF.R.U32.HI R4, RZ, 0x10, R5 ;  /* 0x00000010ff040819 */ /* 0x000fe40000011605 */
[----:B------:R-:W-:Y:S02]  /*2290*/  @P0 R2UR UR8, R2 ;  /* 0x00000000020802ca */ /* 0x000fe400000e0000 */
[----:B------:R-:W-:-:S02]  /*22a0*/  PRMT R0, RZ, 0x654, R0 ;  /* 0x00000654ff007816 */ /* 0x000fc40000000000 */
[----:B------:R-:W-:Y:S02]  /*22b0*/  @P0 R2UR UR4, R4 ;  /* 0x00000000040402ca */ /* 0x000fe400000e0000 */
[----:B------:R1:W-:Y:S03]  /*22c0*/  SYNCS.ARRIVE.TRANS64.RED.A1T0 RZ, [R0+URZ], RZ ;  /* 0x000000ff00ff79a7 */ /* 0x0003e600081004ff */
[----:B------:R-:W-:-:S04]  /*22d0*/  @UP1 UMOV UR27, UR7 ;  /* 0x00000007001b1c82 */ /* 0x000fc80008000000 */
[----:B------:R-:W-:-:S04]  /*22e0*/  @UP1 UMOV UR37, UR8 ;  /* 0x0000000800251c82 */ /* 0x000fc80008000000 */
[----:B------:R-:W-:Y:S01]  /*22f0*/  @UP1 UMOV UR36, UR4 ;  /* 0x0000000400241c82 */ /* 0x000fe20008000000 */
[----:B------:R-:W-:Y:S05]  /*2300*/  BRA.U !UP0, `(.L_x_41) ;  /* 0x0000000108d47547 */ /* 0x000fea000b800000 */
[----:B------:R-:W2:Y:S01]  /*2310*/  LDCU.128 UR12, c[0x0][0xb10] ;  /* 0x00016200ff0c77ac */ /* 0x000ea20008000c00 */
[----:B------:R-:W3:Y:S01]  /*2320*/  LDCU UR26, c[0x0][0xb20] ;  /* 0x00016400ff1a77ac */ /* 0x000ee20008000800 */
[----:B------:R-:W4:Y:S01]  /*2330*/  LDCU UR20, c[0x0][0xb0c] ;  /* 0x00016180ff1477ac */ /* 0x000f220008000800 */
[----:B------:R-:W1:Y:S01]  /*2340*/  LDCU.64 UR10, c[0x0][0xb28] ;  /* 0x00016500ff0a77ac */ /* 0x000e620008000a00 */
[----:B------:R-:W-:Y:S02]  /*2350*/  UISETP.NE.AND UP3, UPT, UR42, 0x1, UPT ;  /* 0x000000012a00788c */ /* 0x000fe4000bf65270 */
[----:B--2---:R-:W-:Y:S02]  /*2360*/  UIMAD.WIDE.U32 UR16, UR38, UR15, URZ ;  /* 0x0000000f261072a5 */ /* 0x004fe4000f8e00ff */
[----:B------:R-:W-:Y:S02]  /*2370*/  UIMAD.WIDE.U32 UR8, UR39, UR12, URZ ;  /* 0x0000000c270872a5 */ /* 0x000fe4000f8e00ff */
[----:B------:R-:W-:-:S02]  /*2380*/  UISETP.NE.AND UP0, UPT, UR14, 0x1, UPT ;  /* 0x000000010e00788c */ /* 0x000fc4000bf05270 */
[----:B------:R-:W-:Y:S01]  /*2390*/  UIMAD.WIDE.U32 UR22, UR27, UR15, URZ ;  /* 0x0000000f1b1672a5 */ /* 0x000fe2000f8e00ff */
[----:B------:R-:W-:Y:S02]  /*23a0*/  UMOV UR16, UR17 ;  /* 0x0000001100107c82 */ /* 0x000fe40008000000 */
[----:B------:R-:W-:Y:S01]  /*23b0*/  UMOV UR8, UR9 ;  /* 0x0000000900087c82 */ /* 0x000fe20008000000 */
[----:B---3--:R-:W-:Y:S02]  /*23c0*/  USHF.R.U32.HI UR16, URZ, UR26, UR16 ;  /* 0x0000001aff107299 */ /* 0x008fe40008011610 */
[----:B----4-:R-:W-:Y:S02]  /*23d0*/  UISETP.NE.AND UP2, UPT, UR20, 0x1, UPT ;  /* 0x000000011400788c */ /* 0x010fe4000bf45270 */
[----:B------:R-:W-:Y:S02]  /*23e0*/  USHF.R.U32.HI UR8, URZ, UR13, UR8 ;  /* 0x0000000dff087299 */ /* 0x000fe40008011608 */
[----:B------:R-:W-:-:S02]  /*23f0*/  USEL UR7, UR38, UR16, !UP0 ;  /* 0x0000001026077287 */ /* 0x000fc4000c000000 */
[----:B------:R-:W-:Y:S02]  /*2400*/  USEL UR8, UR39, UR8, !UP2 ;  /* 0x0000000827087287 */ /* 0x000fe4000d000000 */
[----:B-1----:R-:W-:Y:S01]  /*2410*/  UIMAD.WIDE.U32 UR16, UR7, UR10, URZ ;  /* 0x0000000a071072a5 */ /* 0x002fe2000f8e00ff */
[----:B------:R-:W-:Y:S01]  /*2420*/  UMOV UR4, UR23 ;  /* 0x0000001700047c82 */ /* 0x000fe20008000000 */
[----:B------:R-:W-:Y:S02]  /*2430*/  UIMAD.WIDE.U32 UR18, UR37, UR12, URZ ;  /* 0x0000000c251272a5 */ /* 0x000fe4000f8e00ff */
[----:B------:R-:W-:-:S03]  /*2440*/  UIMAD.WIDE.U32 UR22, UR8, UR10, URZ ;  /* 0x0000000a081672a5 */ /* 0x000fc6000f8e00ff */
[----:B------:R-:W-:Y:S01]  /*2450*/  UMOV UR16, UR17 ;  /* 0x0000001100107c82 */ /* 0x000fe20008000000 */
[----:B------:R-:W-:Y:S02]  /*2460*/  USHF.R.U32.HI UR4, URZ, UR26, UR4 ;  /* 0x0000001aff047299 */ /* 0x000fe40008011604 */
[----:B------:R-:W-:Y:S01]  /*2470*/  @UP3 USHF.R.U32.HI UR7, URZ, UR11, UR16 ;  /* 0x0000000bff073299 */ /* 0x000fe20008011610 */
[----:B------:R-:W-:Y:S01]  /*2480*/  UMOV UR18, UR19 ;  /* 0x0000001300127c82 */ /* 0x000fe20008000000 */
[----:B------:R-:W-:Y:S01]  /*2490*/  UMOV UR22, UR23 ;  /* 0x0000001700167c82 */ /* 0x000fe20008000000 */
[----:B------:R-:W-:Y:S02]  /*24a0*/  USHF.R.U32.HI UR13, URZ, UR13, UR18 ;  /* 0x0000000dff0d7299 */ /* 0x000fe40008011612 */
[----:B------:R-:W-:Y:S02]  /*24b0*/  USEL UR4, UR27, UR4, !UP0 ;  /* 0x000000041b047287 */ /* 0x000fe4000c000000 */
[----:B------:R-:W-:-:S02]  /*24c0*/  @UP3 USHF.R.U32.HI UR8, URZ, UR11, UR22 ;  /* 0x0000000bff083299 */ /* 0x000fc40008011616 */
[----:B------:R-:W-:Y:S02]  /*24d0*/  UIMAD UR9, UR42, UR7, URZ ;  /* 0x000000072a0972a4 */ /* 0x000fe4000f8e02ff */
[----:B------:R-:W-:Y:S02]  /*24e0*/  USEL UR7, UR37, UR13, !UP2 ;  /* 0x0000000d25077287 */ /* 0x000fe4000d000000 */
[----:B------:R-:W-:Y:S02]  /*24f0*/  UIMAD UR12, UR42, UR8, URZ ;  /* 0x000000082a0c72a4 */ /* 0x000fe4000f8e02ff */
[----:B------:R-:W-:Y:S02]  /*2500*/  UISETP.GE.AND UP0, UPT, UR4, UR9, UPT ;  /* 0x000000090400728c */ /* 0x000fe4000bf06270 */
[----:B------:R-:W-:Y:S02]  /*2510*/  UIMAD.WIDE.U32 UR16, UR4, UR10, URZ ;  /* 0x0000000a041072a5 */ /* 0x000fe4000f8e00ff */
[----:B------:R-:W-:-:S02]  /*2520*/  UISETP.GE.OR UP0, UPT, UR7, UR12, UP0 ;  /* 0x0000000c0700728c */ /* 0x000fc40008706670 */
        /* <DEDUP_REMOVED lines=19> */
.L_x_41:
[----:B------:R-:W2:Y:S02]  /*2660*/  LDCU UR4, c[0x0][0xb30] ;  /* 0x00016600ff0477ac */ /* 0x000ea40008000800 */
[----:B--2---:R-:W-:-:S09]  /*2670*/  UISETP.NE.AND UP0, UPT, UR4, 0x1, UPT ;  /* 0x000000010400788c */ /* 0x004fd2000bf05270 */
[----:B------:R-:W-:Y:S05]  /*2680*/  BRA.U UP0, `(.L_x_42) ;  /* 0x0000000100447547 */ /* 0x000fea000b800000 */
[----:B------:R-:W2:Y:S01]  /*2690*/  LDCU.128 UR12, c[0x0][0xb10] ;  /* 0x00016200ff0c77ac */ /* 0x000ea20008000c00 */
[----:B------:R-:W3:Y:S01]  /*26a0*/  LDCU UR16, c[0x0][0xb0c] ;  /* 0x00016180ff1077ac */ /* 0x000ee20008000800 */
[----:B------:R-:W4:Y:S01]  /*26b0*/  LDCU UR17, c[0x0][0xb20] ;  /* 0x00016400ff1177ac */ /* 0x000f220008000800 */
[----:B--2---:R-:W-:Y:S02]  /*26c0*/  UIMAD.WIDE.U32 UR10, UR37, UR12, URZ ;  /* 0x0000000c250a72a5 */ /* 0x004fe4000f8e00ff */
[----:B------:R-:W-:Y:S02]  /*26d0*/  UIMAD.WIDE.U32 UR8, UR27, UR15, URZ ;  /* 0x0000000f1b0872a5 */ /* 0x000fe4000f8e00ff */
[----:B---3--:R-:W-:Y:S02]  /*26e0*/  UISETP.NE.AND UP2, UPT, UR16, 0x1, UPT ;  /* 0x000000011000788c */ /* 0x008fe4000bf45270 */
[----:B------:R-:W-:Y:S01]  /*26f0*/  UISETP.NE.AND UP0, UPT, UR14, 0x1, UPT ;  /* 0x000000010e00788c */ /* 0x000fe2000bf05270 */
[----:B------:R-:W-:-:S02]  /*2700*/  UMOV UR7, UR11 ;  /* 0x0000000b00077c82 */ /* 0x000fc40008000000 */
[----:B------:R-:W-:Y:S01]  /*2710*/  UMOV UR4, UR9 ;  /* 0x0000000900047c82 */ /* 0x000fe20008000000 */
[----:B------:R-:W-:Y:S02]  /*2720*/  USHF.R.U32.HI UR7, URZ, UR13, UR7 ;  /* 0x0000000dff077299 */ /* 0x000fe40008011607 */
[----:B----4-:R-:W-:Y:S02]  /*2730*/  USHF.R.U32.HI UR4, URZ, UR17, UR4 ;  /* 0x00000011ff047299 */ /* 0x010fe40008011604 */
[----:B------:R-:W-:Y:S02]  /*2740*/  USEL UR7, UR37, UR7, !UP2 ;  /* 0x0000000725077287 */ /* 0x000fe4000d000000 */
[----:B------:R-:W-:-:S04]  /*2750*/  USEL UR4, UR27, UR4, !UP0 ;  /* 0x000000041b047287 */ /* 0x000fc8000c000000 */
[----:B------:R-:W-:Y:S02]  /*2760*/  UIADD3 UR8, UPT, UPT, UR7, -UR4, URZ ;  /* 0x8000000407087290 */ /* 0x000fe4000fffe0ff */
[----:B------:R-:W-:Y:S02]  /*2770*/  UIADD3 UR4, UPT, UPT, -UR7, UR4, URZ ;  /* 0x0000000407047290 */ /* 0x000fe4000fffe1ff */
[----:B------:R-:W-:Y:S02]  /*2780*/  UIMAD UR27, UR8, UR14, UR27 ;  /* 0x0000000e081b72a4 */ /* 0x000fe4000f8e021b */
[----:B------:R-:W-:-:S12]  /*2790*/  UIMAD UR37, UR4, UR16, UR37 ;  /* 0x00000010042572a4 */ /* 0x000fd8000f8e0225 */
.L_x_42:
[----:B------:R-:W-:Y:S01]  /*27a0*/  VIADD R11, R11, 0x1 ;  /* 0x000000010b0b7836 */ /* 0x000fe20000000000 */
[----:B------:R-:W-:Y:S01]  /*27b0*/  R2UR UR4, R82 ;  /* 0x00000000520472ca */ /* 0x000fe200000e0000 */
[----:B------:R-:W-:Y:S01]  /*27c0*/  UIADD3 UR20, UPT, UPT, UR27, UR63, URZ ;  /* 0x0000003f1b147290 */ /* 0x000fe2000fffe0ff */
[----:B------:R-:W-:Y:S02]  /*27d0*/  PLOP3.LUT P1, PT, PT, PT, PT, 0x80, 0x8 ;  /* 0x000000000008781c */ /* 0x000fe40003f2f070 */
[----:B------:R-:W-:-:S04]  /*27e0*/  ISETP.NE.AND P0, PT, R11, 0x2, PT ;  /* 0x000000020b00780c */ /* 0x000fc80003f05270 */
[----:B------:R-:W-:Y:S02]  /*27f0*/  SEL R3, RZ, 0x1, P0 ;  /* 0x00000001ff037807 */ /* 0x000fe40000000000 */
[----:B------:R-:W-:Y:S02]  /*2800*/  SEL R11, R11, RZ, P0 ;  /* 0x000000ff0b0b7207 */ /* 0x000fe40000000000 */
[----:B------:R-:W-:Y:S01]  /*2810*/  LOP3.LUT R10, R10, R3, RZ, 0x3c, !PT ;  /* 0x000000030a0a7212 */ /* 0x000fe200078e3cff */
[----:B------:R-:W-:Y:S01]  /*2820*/  UIADD3 UR16, UPT, UPT, UR37, UR4, URZ ;  /* 0x0000000425107290 */ /* 0x000fe2000fffe0ff */
[----:B------:R-:W-:Y:S11]  /*2830*/  BRA.U UP1, `(.L_x_43) ;  /* 0xfffffff101407547 */ /* 0x000ff6000b83ffff */
[----:B------:R-:W-:Y:S01]  /*2840*/  UIADD3 UR7, UPT, UPT, UR6, 0x60, URZ ;  /* 0x0000006006077890 */ /* 0x000fe2000fffe0ff */
[----:B------:R-:W-:-:S03]  /*2850*/  SHF.L.U32 R3, R12, 0x1f, RZ ;  /* 0x0000001f0c037819 */ /* 0x000fc600000006ff */
[----:B------:R-:W-:-:S09]  /*2860*/  ULEA UR4, UR5, UR7, 0x3 ;  /* 0x0000000705047291 */ /* 0x000fd2000f8e18ff */
[----:B------:R-:W2:Y:S02]  /*2870*/  SYNCS.PHASECHK.TRANS64.TRYWAIT P0, [UR4], R3 ;  /* 0x00000003ff0075a7 */ /* 0x000ea40008001104 */
[----:B--2---:R-:W-:Y:S05]  /*2880*/  @!P0 BRA `(.L_x_44) ;  /* 0x0000007000608947 */ /* 0x004fea0003800000 */
.L_x_152:
[----:B------:R-:W-:-:S04]  /*2890*/  UIADD3 UR4, UPT, UPT, UR5, 0x1, URZ ;  /* 0x0000000105047890 */ /* 0x000fc8000fffe0ff */
[----:B------:R-:W-:-:S04]  /*28a0*/  UISETP.NE.AND UP0, UPT, UR4, 0xc, UPT ;  /* 0x0000000c0400788c */ /* 0x000fc8000bf05270 */
[----:B------:R-:W-:Y:S02]  /*28b0*/  USEL UR6, URZ, 0x1, UP0 ;  /* 0x00000001ff067887 */ /* 0x000fe40008000000 */
[----:B------:R-:W-:-:S04]  /*28c0*/  USEL UR4, UR4, URZ, UP0 ;  /* 0x000000ff04047287 */ /* 0x000fc80008000000 */
[----:B------:R-:W-:Y:S01]  /*28d0*/  ULEA UR5, UR4, UR7, 0x3 ;  /* 0x0000000704057291 */ /* 0x000fe2000f8e18ff */
[----:B------:R-:W-:-:S04]  /*28e0*/  LOP3.LUT R2, R12, UR6, RZ, 0x3c, !PT ;  /* 0x000000060c027c12 */ /* 0x000fc8000f8e3cff */
[----:B-1----:R-:W-:-:S04]  /*28f0*/  SHF.L.U32 R3, R2, 0x1f, RZ ;  /* 0x0000001f02037819 */ /* 0x002fc800000006ff */
[----:B------:R-:W1:Y:S02]  /*2900*/  SYNCS.PHASECHK.TRANS64.TRYWAIT P0, [UR5], R3 ;  /* 0x00000003ff0075a7 */ /* 0x000e640008001105 */
[----:B-1----:R-:W-:Y:S05]  /*2910*/  @!P0 BRA `(.L_x_45) ;  /* 0x0000007000548947 */ /* 0x002fea0003800000 */
.L_x_154:
        /* <DEDUP_REMOVED lines=9> */
.L_x_156:
        /* <DEDUP_REMOVED lines=9> */
.L_x_158:
        /* <DEDUP_REMOVED lines=9> */
.L_x_160:
        /* <DEDUP_REMOVED lines=9> */
.L_x_162:
        /* <DEDUP_REMOVED lines=9> */
.L_x_164:
        /* <DEDUP_REMOVED lines=9> */
.L_x_166:
        /* <DEDUP_REMOVED lines=9> */
.L_x_168:
        /* <DEDUP_REMOVED lines=9> */
.L_x_170:
        /* <DEDUP_REMOVED lines=9> */
.L_x_172:
[----:B------:R-:W-:-:S04]  /*2e30*/  UIADD3 UR4, UPT, UPT, UR4, 0x1, URZ ;  /* 0x0000000104047890 */ /* 0x000fc8000fffe0ff */
[----:B------:R-:W-:-:S04]  /*2e40*/  UISETP.NE.AND UP0, UPT, UR4, 0xc, UPT ;  /* 0x0000000c0400788c */ /* 0x000fc8000bf05270 */
[----:B------:R-:W-:Y:S02]  /*2e50*/  USEL UR5, URZ, 0x1, UP0 ;  /* 0x00000001ff057887 */ /* 0x000fe40008000000 */
[----:B------:R-:W-:-:S04]  /*2e60*/  USEL UR4, UR4, URZ, UP0 ;  /* 0x000000ff04047287 */ /* 0x000fc80008000000 */
[----:B------:R-:W-:Y:S01]  /*2e70*/  ULEA UR4, UR4, UR7, 0x3 ;  /* 0x0000000704047291 */ /* 0x000fe2000f8e18ff */
[----:B-1----:R-:W-:-:S04]  /*2e80*/  LOP3.LUT R3, R2, UR5, RZ, 0x3c, !PT ;  /* 0x0000000502037c12 */ /* 0x002fc8000f8e3cff */
[----:B------:R-:W-:Y:S01]  /*2e90*/  SHF.L.U32 R3, R3, 0x1f, RZ ;  /* 0x0000001f03037819 */ /* 0x000fe200000006ff */
[----:B------:R-:W-:-:S07]  /*2ea0*/  IMAD.U32 R0, RZ, RZ, UR4 ;  /* 0x00000004ff007e24 */ /* 0x000fce000f8e00ff */
.L_x_55:
[----:B-1----:R1:W2:Y:S02]  /*2eb0*/  SYNCS.PHASECHK.TRANS64.TRYWAIT P0, [R0+URZ], R3 ;  /* 0x00000003000075a7 */ /* 0x0022a400080011ff */
[----:B--2---:R-:W-:Y:S05]  /*2ec0*/  @!P0 NANOSLEEP.SYNCS 0x989680 ;  /* 0x009896800000895d */ /* 0x004fea0003900000 */
[----:B------:R-:W2:Y:S02]  /*2ed0*/  @!P0 SYNCS.PHASECHK.TRANS64 P0, [R0+URZ], R3 ;  /* 0x00000003000085a7 */ /* 0x000ea400080010ff */
[----:B--2---:R-:W-:Y:S05]  /*2ee0*/  @P0 EXIT ;  /* 0x000000000000094d */ /* 0x004fea0003800000 */
[----:B------:R-:W-:Y:S05]  /*2ef0*/  BRA `(.L_x_55) ;  /* 0xfffffffc00ec7947 */ /* 0x000fea000383ffff */
.L_x_23:
[----:B------:R-:W-:-:S04]  /*2f00*/  UISETP.NE.AND UP0, UPT, UR47, URZ, UPT ;  /* 0x000000ff2f00728c */ /* 0x000fc8000bf05270 */
[----:B------:R-:W-:-:S09]  /*2f10*/  UISETP.NE.OR UP0, UPT, UR17, 0x1, UP0 ;  /* 0x000000011100788c */ /* 0x000fd20008705670 */
[----:B------:R-:W-:Y:S05]  /*2f20*/  BRA.U UP0, `(.L_x_56) ;  /* 0x0000000500487547 */ /* 0x000fea000b800000 */
[----:B------:R-:W-:Y:S01]  /*2f30*/  ISETP.GE.U32.AND P2, PT, R0, 0x2, PT ;  /* 0x000000020000780c */ /* 0x000fe20003f46070 */
[----:B------:R-:W-:Y:S01]  /*2f40*/  IMAD.MOV.U32 R12, RZ, RZ, 0x1 ;  /* 0x00000001ff0c7424 */ /* 0x000fe200078e00ff */
[----:B------:R-:W-:Y:S02]  /*2f50*/  CS2R R10, SRZ ;  /* 0x00000000000a7805 */ /* 0x000fe4000001ff00 */
[----:B------:R-:W-:Y:S01]  /*2f60*/  CS2R R8, SRZ ;  /* 0x0000000000087805 */ /* 0x000fe2000001ff00 */
[----:B------:R-:W-:Y:S01]  /*2f70*/  UMOV UR6, 0x400 ;  /* 0x0000040000067882 */ /* 0x000fe20000000000 */
[----:B------:R-:W-:Y:S01]  /*2f80*/  UMOV UR5, URZ ;  /* 0x000000ff00057c82 */ /* 0x000fe20008000000 */
[----:B------:R-:W-:-:S12]  /*2f90*/  ULEA UR6, UR47, UR6, 0x18 ;  /* 0x000000062f067291 */ /* 0x000fd8000f8ec0ff */
.L_x_60:
[----:B------:R-:W-:Y:S02]  /*2fa0*/  LEA R2, R8, UR6, 0x3 ;  /* 0x0000000608027c11 */ /* 0x000fe4000f8e18ff */
[----:B------:R-:W-:-:S03]  /*2fb0*/  SHF.L.U32 R5, R9, 0x1f, RZ ;  /* 0x0000001f09057819 */ /* 0x000fc600000006ff */
[----:B------:R-:W-:Y:S01]  /*2fc0*/  VIADD R4, R2, 0x180 ;  /* 0x0000018002047836 */ /* 0x000fe20000000000 */
[----:B------:R-:W1:Y:S02]  /*2fd0*/  SYNCS.PHASECHK.TRANS64.TRYWAIT P0, [R2+URZ+0x170], R5 ;  /* 0x00017005020075a7 */ /* 0x000e6400080011ff */
[----:B-1----:R-:W-:Y:S05]  /*2fe0*/  @!P0 BRA `(.L_x_57) ;  /* 0x0000006c00908947 */ /* 0x002fea0003800000 */
.L_x_173:
[----:B------:R-:W-:Y:S01]  /*2ff0*/  ULEA UR4, UR5, UR6, 0x3 ;  /* 0x0000000605047291 */ /* 0x000fe2000f8e18ff */
[----:B------:R-:W-:Y:S02]  /*3000*/  PRMT R4, RZ, 0x654, R4 ;  /* 0x00000654ff047816 */ /* 0x000fe40000000004 */
[----:B-1----:R-:W-:Y:S01]  /*3010*/  SHF.L.U32 R5, R12, 0x1f, RZ ;  /* 0x0000001f0c057819 */ /* 0x002fe200000006ff */
[----:B------:R-:W-:Y:S01]  /*3020*/  UIADD3 UR7, UPT, UPT, UR4, 0x110, URZ ;  /* 0x0000011004077890 */ /* 0x000fe2000fffe0ff */
[----:B------:R1:W-:Y:S05]  /*3030*/  SYNCS.ARRIVE.TRANS64.RED.A1T0 RZ, [R4+URZ], RZ ;  /* 0x000000ff04ff79a7 */ /* 0x0003ea00081004ff */
[----:B------:R-:W-:Y:S01]  /*3040*/  IMAD.U32 R7, RZ, RZ, UR7 ;  /* 0x00000007ff077e24 */ /* 0x000fe2000f8e00ff */
[----:B------:R-:W2:Y:S04]  /*3050*/  SYNCS.PHASECHK.TRANS64.TRYWAIT P0, [UR4+0x120], R5 ;  /* 0x00012005ff0075a7 */ /* 0x000ea80008001104 */
[----:B------:R-:W-:Y:S01]  /*3060*/  PRMT R6, R0, 0x654, R7 ;  /* 0x0000065400067816 */ /* 0x000fe20000000007 */
[----:B-1----:R-:W-:Y:S01]  /*3070*/  @!P2 IMAD.MOV.U32 R4, RZ, RZ, 0x10 ;  /* 0x00000010ff04a424 */ /* 0x002fe200078e00ff */
[----:B--2---:R-:W-:Y:S06]  /*3080*/  @!P0 BRA `(.L_x_58) ;  /* 0x0000006c007c8947 */ /* 0x004fec0003800000 */
.L_x_175:
[----:B------:R-:W-:Y:S01]  /*3090*/  ULEA UR8, UR5, UR6, 0x4 ;  /* 0x0000000605087291 */ /* 0x000fe2000f8e20ff */
[----:B------:R-:W-:Y:S01]  /*30a0*/  SEL R3, R6, R3, !P2 ;  /* 0x0000000306037207 */ /* 0x000fe20005000000 */
[----:B------:R-:W-:Y:S01]  /*30b0*/  UIADD3 UR9, UPT, UPT, UR4, 0x110, URZ ;  /* 0x0000011004097890 */ /* 0x000fe2000fffe0ff */
[----:B-1----:R-:W-:Y:S01]  /*30c0*/  LEA R2, R11, UR6, 0x3 ;  /* 0x000000060b027c11 */ /* 0x002fe2000f8e18ff */
[----:B------:R-:W-:Y:S01]  /*30d0*/  UIADD3 UR8, UPT, UPT, UR8, 0x1a0, URZ ;  /* 0x000001a008087890 */ /* 0x000fe2000fffe0ff */
[----:B------:R-:W-:Y:S01]  /*30e0*/  SHF.L.U32 R5, R10, 0x1f, RZ ;  /* 0x0000001f0a057819 */ /* 0x000fe200000006ff */
[----:B------:R1:W-:Y:S01]  /*30f0*/  @!P2 SYNCS.ARRIVE.TRANS64.RED RZ, [R3+URZ], R4 ;  /* 0x0000000403ffa9a7 */ /* 0x0003e200080004ff */
[----:B------:R-:W-:Y:S01]  /*3100*/  UIADD3 UR4, UPT, UPT, UR5, 0x1, URZ ;  /* 0x0000000105047890 */ /* 0x000fe2000fffe0ff */
[----:B------:R-:W-:-:S03]  /*3110*/  VIADD R8, R8, 0x1 ;  /* 0x0000000108087836 */ /* 0x000fc60000000000 */
[----:B------:R-:W-:Y:S02]  /*3120*/  UISETP.NE.AND UP0, UPT, UR4, 0x2, UPT ;  /* 0x000000020400788c */ /* 0x000fe4000bf05270 */
[----:B------:R-:W-:Y:S06]  /*3130*/  UGETNEXTWORKID.BROADCAST [UR8], [UR9] ;  /* 0x00000000080073ca */ /* 0x000fec0008000100 */
[----:B------:R-:W-:Y:S01]  /*3140*/  USEL UR7, URZ, 0x1, UP0 ;  /* 0x00000001ff077887 */ /* 0x000fe20008000000 */
[----:B------:R-:W-:Y:S01]  /*3150*/  ISETP.NE.AND P0, PT, R8, 0x2, PT ;  /* 0x000000020800780c */ /* 0x000fe20003f05270 */
[----:B------:R-:W-:Y:S01]  /*3160*/  USEL UR5, UR4, URZ, UP0 ;  /* 0x000000ff04057287 */ /* 0x000fe20008000000 */
[----:B------:R-:W2:Y:S03]  /*3170*/  SYNCS.PHASECHK.TRANS64.TRYWAIT P1, [R2+URZ+0x110], R5 ;  /* 0x00011005020075a7 */ /* 0x000ea600080211ff */
[----:B------:R-:W-:Y:S01]  /*3180*/  LOP3.LUT R12, R12, UR7, RZ, 0x3c, !PT ;  /* 0x000000070c0c7c12 */ /* 0x000fe2000f8e3cff */
[----:B-12---:R-:W-:Y:S07]  /*3190*/  @!P1 BRA `(.L_x_59) ;  /* 0x0000006c00509947 */ /* 0x006fee0003800000 */
.L_x_176:
[C---:B------:R-:W-:Y:S01]  /*31a0*/  LEA R4, R11.reuse, UR6, 0x4 ;  /* 0x000000060b047c11 */ /* 0x040fe2000f8e20ff */
[----:B-1----:R-:W-:Y:S01]  /*31b0*/  VIADD R2, R2, 0x120 ;  /* 0x0000012002027836 */ /* 0x002fe20000000000 */
[----:B------:R-:W-:Y:S01]  /*31c0*/  SEL R8, R8, RZ, P0 ;  /* 0x000000ff08087207 */ /* 0x000fe20000000000 */
[----:B------:R-:W-:-:S03]  /*31d0*/  VIADD R11, R11, 0x1 ;  /* 0x000000010b0b7836 */ /* 0x000fc60000000000 */
[----:B------:R-:W1:Y:S01]  /*31e0*/  LDS.128 R4, [R4+0x1a0] ;  /* 0x0001a00004047984 */ /* 0x000e620000000c00 */
[----:B------:R-:W-:Y:S02]  /*31f0*/  PRMT R2, RZ, 0x654, R2 ;  /* 0x00000654ff027816 */ /* 0x000fe40000000002 */
[C---:B------:R-:W-:Y:S01]  /*3200*/  ISETP.NE.AND P1, PT, R11.reuse, 0x2, PT ;  /* 0x000000020b00780c */ /* 0x040fe20003f25270 */
[----:B------:R-:W-:Y:S01]  /*3210*/  @!PT LDS RZ, [RZ] ;  /* 0x00000000fffff984 */ /* 0x000fe20000000800 */
[----:B------:R-:W-:Y:S01]  /*3220*/  @!PT LDS RZ, [RZ] ;  /* 0x00000000fffff984 */ /* 0x000fe20000000800 */
[----:B------:R-:W-:Y:S01]  /*3230*/  @!PT LDS RZ, [RZ] ;  /* 0x00000000fffff984 */ /* 0x000fe20000000800 */
[----:B------:R-:W-:Y:S01]  /*3240*/  @!PT LDS RZ, [RZ] ;  /* 0x00000000fffff984 */ /* 0x000fe20000000800 */
[----:B------:R2:W-:Y:S06]  /*3250*/  MEMBAR.ALL.CTA ;  /* 0x0000000000007992 */ /* 0x0005ec0000008000 */
[----:B--2---:R-:W2:Y:S01]  /*3260*/  FENCE.VIEW.ASYNC.S ;  /* 0x00000000000073c6 */ /* 0x004ea20000000000 */
[----:B------:R-:W-:Y:S01]  /*3270*/  SEL R11, R11, RZ, P1 ;  /* 0x000000ff0b0b7207 */ /* 0x000fe20000800000 */
[----:B--2---:R2:W-:Y:S01]  /*3280*/  SYNCS.ARRIVE.TRANS64.RED.A1T0 RZ, [R2+URZ], RZ ;  /* 0x000000ff02ff79a7 */ /* 0x0045e200081004ff */
[----:B-1----:R-:W-:-:S02]  /*3290*/  LOP3.LUT P3, RZ, R6, 0x1, RZ, 0xc0, !PT ;  /* 0x0000000106ff7812 */ /* 0x002fc4000786c0ff */
[----:B------:R-:W-:-:S04]  /*32a0*/  SEL R5, RZ, 0x1, P1 ;  /* 0x00000001ff057807 */ /* 0x000fc80000800000 */
[----:B------:R-:W-:Y:S02]  /*32b0*/  LOP3.LUT R10, R10, R5, RZ, 0x3c, !PT ;  /* 0x000000050a0a7212 */ /* 0x000fe400078e3cff */
[----:B--2---:R-:W-:-:S04]  /*32c0*/  SEL R2, RZ, 0x1, P0 ;  /* 0x00000001ff027807 */ /* 0x004fc80000000000 */
[----:B------:R-:W-:Y:S01]  /*32d0*/  LOP3.LUT R9, R9, R2, RZ, 0x3c, !PT ;  /* 0x0000000209097212 */ /* 0x000fe200078e3cff */
[----:B------:R-:W-:Y:S06]  /*32e0*/  @P3 BRA `(.L_x_60) ;  /* 0xfffffffc002c3947 */ /* 0x000fec000383ffff */
[----:B------:R-:W-:Y:S01]  /*32f0*/  ULEA UR4, UR5, UR6, 0x3 ;  /* 0x0000000605047291 */ /* 0x000fe2000f8e18ff */
[----:B------:R-:W-:-:S08]  /*3300*/  SHF.L.U32 R3, R12, 0x1f, RZ ;  /* 0x0000001f0c037819 */ /* 0x000fd000000006ff */
[----:B------:R-:W1:Y:S02]  /*3310*/  SYNCS.PHASECHK.TRANS64 P0, [UR4+0x120], R3 ;  /* 0x00012003ff0075a7 */ /* 0x000e640008001004 */
[----:B-1----:R-:W-:Y:S05]  /*3320*/  @P0 BRA `(.L_x_61) ;  /* 0x0000000000080947 */ /* 0x002fea0003800000 */
[----:B------:R-:W1:Y:S02]  /*3330*/  SYNCS.PHASECHK.TRANS64.TRYWAIT P0, [UR4+0x120], R3 ;  /* 0x00012003ff0075a7 */ /* 0x000e640008001104 */
[----:B-1----:R-:W-:Y:S05]  /*3340*/  @!P0 BRA `(.L_x_62) ;  /* 0x0000006800f88947 */ /* 0x002fea0003800000 */
.L_x_61:
[----:B------:R-:W-:-:S04]  /*3350*/  UIADD3 UR7, UPT, UPT, UR5, 0x1, URZ ;  /* 0x0000000105077890 */ /* 0x000fc8000fffe0ff */
[----:B------:R-:W-:-:S04]  /*3360*/  UISETP.NE.AND UP0, UPT, UR7, 0x2, UPT ;  /* 0x000000020700788c */ /* 0x000fc8000bf05270 */
[----:B------:R-:W-:Y:S02]  /*3370*/  USEL UR8, URZ, 0x1, UP0 ;  /* 0x00000001ff087887 */ /* 0x000fe40008000000 */
[----:B------:R-:W-:-:S04]  /*3380*/  USEL UR7, UR7, URZ, UP0 ;  /* 0x000000ff07077287 */ /* 0x000fc80008000000 */
[----:B------:R-:W-:Y:S01]  /*3390*/  ULEA UR7, UR7, UR6, 0x3 ;  /* 0x0000000607077291 */ /* 0x000fe2000f8e18ff */
[----:B-1----:R-:W-:-:S04]  /*33a0*/  LOP3.LUT R3, R12, UR8, RZ, 0x3c, !PT ;  /* 0x000000080c037c12 */ /* 0x002fc8000f8e3cff */
[----:B------:R-:W-:-:S04]  /*33b0*/  SHF.L.U32 R0, R3, 0x1f, RZ ;  /* 0x0000001f03007819 */ /* 0x000fc800000006ff */
[----:B------:R-:W1:Y:S02]  /*33c0*/  SYNCS.PHASECHK.TRANS64 P0, [UR7+0x120], R0 ;  /* 0x00012000ff0075a7 */ /* 0x000e640008001007 */
[----:B-1----:R-:W-:Y:S05]  /*33d0*/  @P0 EXIT ;  /* 0x000000000000094d */ /* 0x002fea0003800000 */
[----:B------:R-:W-:Y:S02]  /*33e0*/  SHF.L.U32 R3, R3, 0x1f, RZ ;  /* 0x0000001f03037819 */ /* 0x000fe400000006ff */
[----:B------:R-:W-:-:S07]  /*33f0*/  MOV R0, UR7 ;  /* 0x0000000700007c02 */ /* 0x000fce0008000f00 */
.L_x_63:
[----:B-1----:R1:W2:Y:S02]  /*3400*/  SYNCS.PHASECHK.TRANS64.TRYWAIT P0, [R0+URZ+0x120], R3 ;  /* 0x00012003000075a7 */ /* 0x0022a400080011ff */
[----:B--2---:R-:W-:Y:S05]  /*3410*/  @!P0 NANOSLEEP.SYNCS 0x989680 ;  /* 0x009896800000895d */ /* 0x004fea0003900000 */
[----:B------:R-:W2:Y:S02]  /*3420*/  @!P0 SYNCS.PHASECHK.TRANS64 P0, [R0+URZ+0x120], R3 ;  /* 0x00012003000085a7 */ /* 0x000ea400080010ff */
[----:B--2---:R-:W-:Y:S05]  /*3430*/  @P0 EXIT ;  /* 0x000000000000094d */ /* 0x004fea0003800000 */
[----:B------:R-:W-:Y:S05]  /*3440*/  BRA `(.L_x_63) ;  /* 0xfffffffc00ec7947 */ /* 0x000fea000383ffff */
.L_x_56:
[----:B------:R-:W-:Y:S05]  /*3450*/  BRA.U UP4, `(.L_x_64) ;  /* 0x0000000d04847547 */ /* 0x000fea000b800000 */
[----:B------:R-:W-:Y:S01]  /*3460*/  UMOV UR4, 0x40 ;  /* 0x0000004000047882 */ /* 0x000fe20000000000 */
[----:B------:R-:W-:Y:S01]  /*3470*/  NOP ;  /* 0x0000000000007918 */ /* 0x000fe20000000000 */
[----:B------:R-:W-:Y:S01]  /*3480*/  ULEA UR5, UR47, UR4, 0x18 ;  /* 0x000000042f057291 */ /* 0x000fe2000f8ec0ff */
[----:B------:R-:W-:Y:S02]  /*3490*/  UMOV UR6, 0x400 ;  /* 0x0000040000067882 */ /* 0x000fe40000000000 */
[----:B------:R-:W-:-:S06]  /*34a0*/  ULEA UR6, UR47, UR6, 0x18 ;  /* 0x000000062f067291 */ /* 0x000fcc000f8ec0ff */
[----:B------:R-:W1:Y:S02]  /*34b0*/  LDS.U8 R0, [UR5+0x1c] ;  /* 0x00001c05ff007984 */ /* 0x000e640008000000 */
[----:B-1----:R-:W-:-:S13]  /*34c0*/  ISETP.NE.AND P0, PT, R0, RZ, PT ;  /* 0x000000ff0000720c */ /* 0x002fda0003f05270 */
[----:B------:R-:W-:Y:S05]  /*34d0*/  @P0 BRA `(.L_x_65) ;  /* 0x0000000000580947 */ /* 0x000fea0003800000 */
[----:B------:R-:W-:-:S13]  /*34e0*/  ELECT P0, URZ, PT ;  /* 0x0000000000ff782f */ /* 0x000fda0003800000 */
[----:B------:R-:W-:Y:S05]  /*34f0*/  @!P0 BRA `(.L_x_66) ;  /* 0x0000000000608947 */ /* 0x000fea0003800000 */
[----:B------:R-:W-:Y:S01]  /*3500*/  UMOV UR4, 0x10 ;  /* 0x0000001000047882 */ /* 0x000fe20000000000 */
[----:B------:R-:W-:Y:S01]  /*3510*/  HFMA2 R0, -RZ, RZ, 0, 5.9604644775390625e-08 ;  /* 0x00000001ff007431 */ /* 0x000fe200000001ff */
[----:B------:R-:W-:-:S03]  /*3520*/  MOV R3, 0xffff ;  /* 0x0000ffff00037802 */ /* 0x000fc60000000f00 */
[----:B------:R-:W-:Y:S04]  /*3530*/  DEPBAR.LE SB1, 0x36 ;  /* 0x00009d800000791a */ /* 0x000fe80000000000 */
[----:B------:R-:W1:Y:S02]  /*3540*/  UTCATOMSWS.FIND_AND_SET.ALIGN UP0, UR4, UR4 ;  /* 0x00000004000475e3 */ /* 0x000e640008000800 */
[----:B-1----:R-:W-:Y:S01]  /*3550*/  MOV R4, UR4 ;  /* 0x0000000400047c02 */ /* 0x002fe20008000f00 */
[----:B------:R-:W-:Y:S06]  /*3560*/  BRA.U UP0, `(.L_x_67) ;  /* 0x0000000100187547 */ /* 0x000fec000b800000 */
.L_x_68:
[----:B------:R-:W-:Y:S05]  /*3570*/  NANOSLEEP 0x64 ;  /* 0x000000640000795d */ /* 0x000fea0003800000 */
[----:B------:R-:W-:-:S05]  /*3580*/  UMOV UR4, 0x10 ;  /* 0x0000001000047882 */ /* 0x000fca0000000000 */
[----:B------:R-:W-:Y:S04]  /*3590*/  DEPBAR.LE SB1, 0x36 ;  /* 0x00009d800000791a */ /* 0x000fe80000000000 */
[----:B------:R-:W1:Y:S02]  /*35a0*/  UTCATOMSWS.FIND_AND_SET.ALIGN UP0, UR4, UR4 ;  /* 0x00000004000475e3 */ /* 0x000e640008000800 */
[----:B-1----:R-:W-:Y:S01]  /*35b0*/  MOV R4, UR4 ;  /* 0x0000000400047c02 */ /* 0x002fe20008000f00 */
[----:B------:R-:W-:Y:S05]  /*35c0*/  BRA.U !UP0, `(.L_x_68) ;  /* 0xfffffffd08e87547 */ /* 0x000fea000b83ffff */
.L_x_67:
[-C--:B------:R-:W-:Y:S02]  /*35d0*/  SHF.L.U32 R3, R3, R4.reuse, RZ ;  /* 0x0000000403037219 */ /* 0x080fe400000006ff */
[----:B------:R-:W-:Y:S01]  /*35e0*/  SHF.L.U32 R0, R0, R4, RZ ;  /* 0x0000000400007219 */ /* 0x000fe200000006ff */
[----:B------:R-:W-:Y:S02]  /*35f0*/  IMAD.SHL.U32 R4, R4, 0x20, RZ ;  /* 0x0000002004047824 */ /* 0x000fe400078e00ff */
[----:B------:R1:W-:Y:S04]  /*3600*/  ATOMS.OR RZ, [UR5+0x14], R3 ;  /* 0x00001403ffff798c */ /* 0x0003e8000b000005 */
[----:B------:R1:W-:Y:S04]  /*3610*/  ATOMS.OR RZ, [UR5+0x18], R0 ;  /* 0x00001800ffff798c */ /* 0x0003e8000b000005 */
[----:B------:R1:W-:Y:S01]  /*3620*/  STS [UR6+0x1c0], R4 ;  /* 0x0001c004ff007988 */ /* 0x0003e20008000806 */
[----:B------:R-:W-:Y:S05]  /*3630*/  BRA `(.L_x_66) ;  /* 0x0000000000107947 */ /* 0x000fea0003800000 */
.L_x_65:
[----:B------:R-:W-:Y:S02]  /*3640*/  MOV R0, 0xffffffff ;  /* 0xffffffff00007802 */ /* 0x000fe40000000f00 */
[----:B------:R-:W-:-:S03]  /*3650*/  MOV R4, 0x3680 ;  /* 0x0000368000047802 */ /* 0x000fc60000000f00 */
[----:B------:R1:W-:Y:S04]  /*3660*/  STS [UR6+0x1c0], R0 ;  /* 0x0001c000ff007988 */ /* 0x0003e80008000806 */
[----:B-1---5:R-:W-:Y:S05]  /*3670*/  CALL.REL.NOINC `($__internal_1_$__cuda_sm10x_tcgen05_guardrail_trap_phase_invalid_during_alloc) ;  /* 0x0000007000447944 */ /* 0x022fea0003c00000 */
.L_x_66:
[----:B------:R-:W-:Y:S05]  /*3680*/  WARPSYNC.ALL ;  /* 0x0000000000007948 */ /* 0x000fea0003800000 */
[----:B------:R-:W2:Y:S01]  /*3690*/  S2UR UR4, SR_CgaCtaId ;  /* 0x00000000000479c3 */ /* 0x000ea20000008800 */
[----:B------:R-:W-:Y:S01]  /*36a0*/  UMOV UR17, 0x400 ;  /* 0x0000040000117882 */ /* 0x000fe20000000000 */
[----:B------:R-:W-:-:S06]  /*36b0*/  NOP ;  /* 0x0000000000007918 */ /* 0x000fcc0000000000 */
[----:B------:R-:W-:Y:S06]  /*36c0*/  BAR.ARV 0x6, 0xa0 ;  /* 0x0182800000007b1d */ /* 0x000fec0000002000 */
[----:B------:R-:W3:Y:S01]  /*36d0*/  LDCU UR5, c[0x0][0x38c] ;  /* 0x00007180ff0577ac */ /* 0x000ee20008000800 */
[----:B------:R-:W-:Y:S01]  /*36e0*/  LOP3.LUT R2, R2, 0xffff, RZ, 0xc0, !PT ;  /* 0x0000ffff02027812 */ /* 0x000fe200078ec0ff */
[----:B------:R-:W-:Y:S01]  /*36f0*/  IMAD.MOV.U32 R11, RZ, RZ, 0x1 ;  /* 0x00000001ff0b7424 */ /* 0x000fe200078e00ff */
[----:B------:R-:W-:Y:S01]  /*3700*/  CS2R R8, SRZ ;  /* 0x0000000000087805 */ /* 0x000fe2000001ff00 */
[----:B------:R-:W4:Y:S01]  /*3710*/  LDCU UR8, c[0x0][0x38c] ;  /* 0x00007180ff0877ac */ /* 0x000f220008000800 */
[----:B------:R-:W-:Y:S01]  /*3720*/  R2UR UR19, R2 ;  /* 0x00000000021372ca */ /* 0x000fe200000e0000 */
[----:B------:R-:W-:Y:S01]  /*3730*/  IMAD.MOV.U32 R10, RZ, RZ, RZ ;  /* 0x000000ffff0a7224 */ /* 0x000fe200078e00ff */
[----:B------:R-:W-:Y:S01]  /*3740*/  UMOV UR23, URZ ;  /* 0x000000ff00177c82 */ /* 0x000fe20008000000 */
[----:B------:R-:W-:Y:S01]  /*3750*/  UMOV UR14, URZ ;  /* 0x000000ff000e7c82 */ /* 0x000fe20008000000 */
[----:B--2---:R-:W-:Y:S01]  /*3760*/  ULEA UR17, UR4, UR17, 0x18 ;  /* 0x0000001104117291 */ /* 0x004fe2000f8ec0ff */
[----:B------:R-:W-:Y:S01]  /*3770*/  UMOV UR26, 0x0 ;  /* 0x00000000001a7882 */ /* 0x000fe20000000000 */
[----:B------:R-:W-:-:S02]  /*3780*/  UMOV UR27, 0x8200010 ;  /* 0x08200010001b7882 */ /* 0x000fc40000000000 */
[----:B------:R-:W-:Y:S02]  /*3790*/  UIADD3 UR6, UPT, UPT, UR17, 0x8400, URZ ;  /* 0x0000840011067890 */ /* 0x000fe4000fffe0ff */
[----:B------:R-:W-:Y:S02]  /*37a0*/  UIADD3 UR7, UPT, UPT, UR17, 0x20400, URZ ;  /* 0x0002040011077890 */ /* 0x000fe4000fffe0ff */
[----:B---3--:R-:W-:Y:S01]  /*37b0*/  UIADD3 UR5, UPT, UPT, UR5, 0x1f, URZ ;  /* 0x0000001f05057890 */ /* 0x008fe2000fffe0ff */
[----:B-1----:R-:W1:Y:S01]  /*37c0*/  LDS R0, [UR17+0x1c0] ;  /* 0x0001c011ff007984 */ /* 0x002e620008000800 */
[----:B------:R-:W-:Y:S02]  /*37d0*/  USHF.R.U32.HI UR6, URZ, 0x4, UR6 ;  /* 0x00000004ff067899 */ /* 0x000fe40008011606 */
[----:B------:R-:W-:Y:S02]  /*37e0*/  USHF.R.S32.HI UR4, URZ, 0x1f, UR5 ;  /* 0x0000001fff047899 */ /* 0x000fe40008011405 */
[----:B------:R-:W-:-:S02]  /*37f0*/  ULOP3.LUT UR6, UR6, 0x3fff, URZ, 0xc0, !UPT ;  /* 0x00003fff06067892 */ /* 0x000fc4000f8ec0ff */
[----:B------:R-:W-:Y:S02]  /*3800*/  ULEA.HI UR4, UR4, UR5, URZ, 0x5 ;  /* 0x0000000504047291 */ /* 0x000fe4000f8f28ff */
[----:B------:R-:W-:Y:S02]  /*3810*/  USHF.R.U32.HI UR5, URZ, 0x4, UR7 ;  /* 0x00000004ff057899 */ /* 0x000fe40008011607 */
[----:B------:R-:W-:Y:S02]  /*3820*/  USHF.R.S32.HI UR28, URZ, 0x5, UR4 ;  /* 0x00000005ff1c7899 */ /* 0x000fe40008011404 */
[----:B------:R-:W-:Y:S02]  /*3830*/  ULOP3.LUT UR5, UR5, 0x3fff, URZ, 0xc0, !UPT ;  /* 0x00003fff05057892 */ /* 0x000fe4000f8ec0ff */
[----:B------:R-:W-:Y:S02]  /*3840*/  UISETP.LT.AND UP0, UPT, UR28, 0x1, UPT ;  /* 0x000000011c00788c */ /* 0x000fe4000bf01270 */
[----:B------:R-:W-:-:S02]  /*3850*/  ULOP3.LUT UR20, UR6, 0x10000, URZ, 0xfc, !UPT ;  /* 0x0001000006147892 */ /* 0x000fc4000f8efcff */
[----:B------:R-:W-:Y:S02]  /*3860*/  USEL UR29, UR28, 0x1, !UP0 ;  /* 0x000000011c1d7887 */ /* 0x000fe4000c000000 */
[----:B------:R-:W-:Y:S02]  /*3870*/  ULOP3.LUT UR21, UR5, 0x10000, URZ, 0xfc, !UPT ;  /* 0x0001000005157892 */ /* 0x000fe4000f8efcff */
[----:B------:R-:W-:Y:S02]  /*3880*/  UIADD3 UR29, UPT, UPT, -UR29, URZ, URZ ;  /* 0x000000ff1d1d7290 */ /* 0x000fe4000fffe1ff */
[----:B----4-:R-:W-:Y:S01]  /*3890*/  UISETP.GE.AND UP4, UPT, UR8, 0x1, UPT ;  /* 0x000000010800788c */ /* 0x010fe2000bf86270 */
[----:B------:R-:W-:Y:S01]  /*38a0*/  UMOV UR24, 0x0 ;  /* 0x0000000000187882 */ /* 0x000fe20000000000 */
[----:B------:R-:W-:Y:S01]  /*38b0*/  UMOV UR25, 0x8200010 ;  /* 0x0820001000197882 */ /* 0x000fe20000000000 */
[----:B-1----:R-:W-:-:S15]  /*38c0*/  R2UR UR30, R0 ;  /* 0x00000000001e72ca */ /* 0x002fde00000e0000 */
.L_x_75:
[----:B------:R-:W-:Y:S02]  /*38d0*/  LEA R0, R10, UR17, 0x3 ;  /* 0x000000110a007c11 */ /* 0x000fe4000f8e18ff */
[----:B------:R-:W-:Y:S02]  /*38e0*/  SHF.L.U32 R5, R9, 0x1f, RZ ;  /* 0x0000001f09057819 */ /* 0x000fe400000006ff */
[----:B------:R-:W-:Y:S01]  /*38f0*/  PLOP3.LUT P0, PT, PT, PT, UP4, 0x80, 0x8 ;  /* 0x000000000008781c */ /* 0x000fe20003f0f048 */
[----:B------:R-:W-:Y:S01]  /*3900*/  VIADD R3, R0, 0x120 ;  /* 0x0000012000037836 */ /* 0x000fe20000000000 */
[----:B-1----:R-:W1:Y:S02]  /*3910*/  SYNCS.PHASECHK.TRANS64.TRYWAIT P1, [R0+URZ+0x110], R5 ;  /* 0x00011005000075a7 */ /* 0x002e6400080211ff */
[----:B-1-3--:R-:W-:Y:S09]  /*3920*/  @!P1 BRA `(.L_x_69) ;  /* 0x0000006400989947 */ /* 0x00aff20003800000 */
.L_x_178:
[----:B------:R-:W-:Y:S01]  /*3930*/  LEA R4, R10, UR17, 0x4 ;  /* 0x000000110a047c11 */ /* 0x000fe2000f8e20ff */
[----:B------:R-:W-:Y:S01]  /*3940*/  @UP4 ULEA UR4, UR14, UR17, 0x3 ;  /* 0x000000110e044291 */ /* 0x000fe2000f8e18ff */
[----:B------:R-:W-:Y:S01]  /*3950*/  PLOP3.LUT P2, PT, PT, PT, PT, 0x80, 0x8 ;  /* 0x000000000008781c */ /* 0x000fe20003f4f070 */
[----:B------:R-:W-:Y:S01]  /*3960*/  ULEA UR22, UR23, UR17, 0x3 ;  /* 0x0000001117167291 */ /* 0x000fe2000f8e18ff */
[----:B------:R-:W-:Y:S01]  /*3970*/  PRMT R3, RZ, 0x654, R3 ;  /* 0x00000654ff037816 */ /* 0x000fe20000000003 */
[----:B------:R-:W-:Y:S01]  /*3980*/  ULEA UR18, UR23, UR30, 0x7 ;  /* 0x0000001e17127291 */ /* 0x000fe2000f8e38ff */
[----:B-1----:R-:W1:Y:S01]  /*3990*/  LDS.128 R4, [R4+0x1a0] ;  /* 0x0001a00004047984 */ /* 0x002e620000000c00 */
[----:B------:R-:W-:Y:S02]  /*39a0*/  @P0 SHF.L.U32 R2, R8, 0x1f, RZ ;  /* 0x0000001f08020819 */ /* 0x000fe400000006ff */
[----:B------:R-:W-:Y:S01]  /*39b0*/  SHF.L.U32 R0, R11, 0x1f, RZ ;  /* 0x0000001f0b007819 */ /* 0x000fe200000006ff */
[----:B------:R-:W-:Y:S01]  /*39c0*/  @!PT LDS RZ, [RZ] ;  /* 0x00000000fffff984 */ /* 0x000fe20000000800 */
[----:B------:R-:W-:Y:S01]  /*39d0*/  @!PT LDS RZ, [RZ] ;  /* 0x00000000fffff984 */ /* 0x000fe20000000800 */
[----:B------:R-:W-:Y:S01]  /*39e0*/  @!PT LDS RZ, [RZ] ;  /* 0x00000000fffff984 */ /* 0x000fe20000000800 */
[----:B------:R-:W-:Y:S01]  /*39f0*/  @!PT LDS RZ, [RZ] ;  /* 0x00000000fffff984 */ /* 0x000fe20000000800 */
[----:B------:R2:W-:Y:S06]  /*3a00*/  MEMBAR.ALL.CTA ;  /* 0x0000000000007992 */ /* 0x0005ec0000008000 */
[----:B--2---:R-:W2:Y:S02]  /*3a10*/  FENCE.VIEW.ASYNC.S ;  /* 0x00000000000073c6 */ /* 0x004ea40000000000 */
[----:B--2---:R2:W-:Y:S01]  /*3a20*/  SYNCS.ARRIVE.TRANS64.RED.A1T0 RZ, [R3+URZ], RZ ;  /* 0x000000ff03ff79a7 */ /* 0x0045e200081004ff */
[----:B------:R2:W3:Y:S01]  /*3a30*/  @P0 SYNCS.PHASECHK.TRANS64.TRYWAIT P2, [UR4], R2 ;  /* 0x00000002ff0005a7 */ /* 0x0004e20008041104 */
[----:B-1----:R-:W-:Y:S01]  /*3a40*/  LOP3.LUT P1, RZ, R6, 0x1, RZ, 0xc0, !PT ;  /* 0x0000000106ff7812 */ /* 0x002fe2000782c0ff */
[----:B------:R-:W1:Y:S02]  /*3a50*/  SYNCS.PHASECHK.TRANS64.TRYWAIT P0, [UR22+0x150], R0 ;  /* 0x00015000ff0075a7 */ /* 0x000e640008001116 */
[----:B-123--:R-:W-:Y:S10]  /*3a60*/  @!P0 BRA `(.L_x_70) ;  /* 0x00000064005c8947 */ /* 0x00eff40003800000 */
.L_x_180:
[----:B------:R-:W-:Y:S01]  /*3a70*/  IADD3 R10, PT, PT, R10, 0x1, RZ ;  /* 0x000000010a0a7810 */ /* 0x000fe20007ffe0ff */
[----:B------:R-:W-:Y:S06]  /*3a80*/  BRA.U !UP4, `(.L_x_71) ;  /* 0x000000010c987547 */ /* 0x000fec000b800000 */
[----:B------:R-:W-:Y:S01]  /*3a90*/  UPLOP3.LUT UP2, UPT, UPT, UPT, UPT, 0x40, 0x4 ;  /* 0x000000000004789c */ /* 0x000fe20003f4e870 */
[----:B------:R-:W-:Y:S01]  /*3aa0*/  UMOV UR16, UR29 ;  /* 0x0000001d00107c82 */ /* 0x000fe20008000000 */
[----:B------:R-:W-:Y:S01]  /*3ab0*/  UMOV UR15, UR28 ;  /* 0x0000001c000f7c82 */ /* 0x000fe20008000000 */
[----:B------:R-:W-:-:S08]  /*3ac0*/  UMOV UR6, UR14 ;  /* 0x0000000e00067c82 */ /* 0x000fd00008000000 */
.L_x_74:
[----:B------:R-:W-:Y:S02]  /*3ad0*/  UIADD3 UR16, UPT, UPT, UR16, 0x1, URZ ;  /* 0x0000000110107890 */ /* 0x000fe4000fffe0ff */
[----:B--2---:R-:W-:Y:S02]  /*3ae0*/  ULEA UR5, UR6, UR17, 0x3 ;  /* 0x0000001106057291 */ /* 0x004fe4000f8e18ff */
[----:B------:R-:W-:Y:S01]  /*3af0*/  UISETP.NE.AND UP3, UPT, UR16, URZ, UPT ;  /* 0x000000ff1000728c */ /* 0x000fe2000bf65270 */
[----:B---3--:R-:W-:Y:S10]  /*3b00*/  @P2 BRA `(.L_x_72) ;  /* 0x00000000000c2947 */ /* 0x008ff40003800000 */
[----:B-1----:R-:W-:Y:S04]  /*3b10*/  SHF.L.U32 R3, R8, 0x1f, RZ ;  /* 0x0000001f08037819 */ /* 0x002fe800000006ff */
[----:B------:R-:W1:Y:S02]  /*3b20*/  SYNCS.PHASECHK.TRANS64.TRYWAIT P0, [UR5], R3 ;  /* 0x00000003ff0075a7 */ /* 0x000e640008001105 */
[----:B-1----:R-:W-:Y:S05]  /*3b30*/  @!P0 BRA `(.L_x_73) ;  /* 0x0000006400408947 */ /* 0x002fea0003800000 */
.L_x_72:
[----:B------:R-:W-:Y:S01]  /*3b40*/  UISETP.NE.AND UP0, UPT, UR15, 0x1, UPT ;  /* 0x000000010f00788c */ /* 0x000fe2000bf05270 */
[----:B------:R-:W-:Y:S01]  /*3b50*/  PLOP3.LUT P2, PT, PT, PT, PT, 0x80, 0x8 ;  /* 0x000000000008781c */ /* 0x000fe20003f4f070 */
[----:B------:R-:W-:Y:S02]  /*3b60*/  UIADD3 UR4, UPT, UPT, UR6, 0x1, URZ ;  /* 0x0000000106047890 */ /* 0x000fe4000fffe0ff */
[----:B------:R-:W-:Y:S02]  /*3b70*/  ULEA UR12, UR6, UR21, 0x9 ;  /* 0x00000015060c7291 */ /* 0x000fe4000f8e48ff */
[----:B------:R-:W-:Y:S01]  /*3b80*/  UISETP.NE.AND UP1, UPT, UR4, 0xc, UPT ;  /* 0x0000000c0400788c */ /* 0x000fe2000bf25270 */
[----:B------:R-:W-:Y:S01]  /*3b90*/  PLOP3.LUT P0, PT, PT, PT, UP0, 0x80, 0x8 ;  /* 0x000000000008781c */ /* 0x000fe20003f0f008 */
[----:B------:R-:W-:Y:S02]  /*3ba0*/  UIADD3 UR10, UPT, UPT, UR12, 0x2, URZ ;  /* 0x000000020c0a7890 */ /* 0x000fe4000fffe0ff */
[----:B------:R-:W-:Y:S02]  /*3bb0*/  USEL UR7, URZ, 0x1, UP1 ;  /* 0x00000001ff077887 */ /* 0x000fe40008800000 */
[----:B------:R-:W-:Y:S02]  /*3bc0*/  USEL UR14, UR4, URZ, UP1 ;  /* 0x000000ff040e7287 */ /* 0x000fe40008800000 */
[----:B------:R-:W-:Y:S02]  /*3bd0*/  UIADD3 UR15, UPT, UPT, UR15, -0x1, URZ ;  /* 0xffffffff0f0f7890 */ /* 0x000fe4000fffe0ff */
[----:B------:R-:W-:Y:S01]  /*3be0*/  @UP0 ULEA UR4, UR14, UR17, 0x3 ;  /* 0x000000110e040291 */ /* 0x000fe2000f8e18ff */
[----:B------:R-:W-:Y:S01]  /*3bf0*/  LOP3.LUT R8, R8, UR7, RZ, 0x3c, !PT ;  /* 0x0000000708087c12 */ /* 0x000fe2000f8e3cff */
[----:B------:R-:W-:Y:S01]  /*3c00*/  UIADD3 UR7, UPT, UPT, UR5, 0x60, URZ ;  /* 0x0000006005077890 */ /* 0x000fe2000fffe0ff */
[----:B------:R-:W-:Y:S02]  /*3c10*/  UMOV UR13, 0x80004020 ;  /* 0x80004020000d7882 */ /* 0x000fe40000000000 */
[----:B-1----:R-:W-:Y:S01]  /*3c20*/  @P0 SHF.L.U32 R0, R8, 0x1f, RZ ;  /* 0x0000001f08000819 */ /* 0x002fe200000006ff */
[----:B------:R-:W-:Y:S01]  /*3c30*/  UMOV UR5, 0x80004020 ;  /* 0x8000402000057882 */ /* 0x000fe20000000000 */
[----:B------:R-:W-:Y:S01]  /*3c40*/  UMOV UR11, 0x80004020 ;  /* 0x80004020000b7882 */ /* 0x000fe20000000000 */
[----:B------:R-:W-:Y:S01]  /*3c50*/  UMOV UR9, 0x80004020 ;  /* 0x8000402000097882 */ /* 0x000fe20000000000 */
[----:B------:R2:W3:Y:S01]  /*3c60*/  @P0 SYNCS.PHASECHK.TRANS64.TRYWAIT P2, [UR4], R0 ;  /* 0x00000000ff0005a7 */ /* 0x0004e20008041104 */
[----:B------:R-:W-:Y:S03]  /*3c70*/  ULEA UR4, UR6, UR20, 0x9 ;  /* 0x0000001406047291 */ /* 0x000fe6000f8e48ff */
[----:B------:R-:W-:Y:S01]  /*3c80*/  UMOV UR6, UR14 ;  /* 0x0000000e00067c82 */ /* 0x000fe20008000000 */
[----:B------:R-:W-:Y:S05]  /*3c90*/  UIADD3 UR8, UPT, UPT, UR4, 0x2, URZ ;  /* 0x0000000204087890 */ /* 0x000fea000fffe0ff */
[----:B------:R2:W-:Y:S01]  /*3ca0*/  UTCHMMA gdesc[UR4], gdesc[UR12], tmem[UR18], tmem[UR26], idesc[UR27], UP2 ;  /* 0x00ff1a0c040075ea */ /* 0x0005e20009000012 */
[----:B------:R-:W-:Y:S03]  /*3cb0*/  UPLOP3.LUT UP2, UPT, UPT, UPT, UPT, 0x80, 0x8 ;  /* 0x000000000008789c */ /* 0x000fe60003f4f070 */
[----:B------:R2:W-:Y:S01]  /*3cc0*/  UTCHMMA gdesc[UR8], gdesc[UR10], tmem[UR18], tmem[UR24], idesc[UR25], UPT ;  /* 0x00ff180a080075ea */ /* 0x0005e2000b800012 */
[----:B------:R2:W-:Y:S01]  /*3cd0*/  UTCBAR.MULTICAST [UR7], URZ, UR19 ;  /* 0x000000ff070073e9 */ /* 0x0005e20008000813 */
[----:B------:R-:W-:Y:S06]  /*3ce0*/  BRA.U UP3, `(.L_x_74) ;  /* 0xfffffffd03787547 */ /* 0x000fec000b83ffff */
.L_x_71:
[----:B--2---:R-:W-:Y:S01]  /*3cf0*/  UIADD3 UR4, UPT, UPT, UR23, 0x1, URZ ;  /* 0x0000000117047890 */ /* 0x004fe2000fffe0ff */
[C---:B------:R-:W-:Y:S01]  /*3d00*/  ISETP.NE.AND P0, PT, R10.reuse, 0x2, PT ;  /* 0x000000020a00780c */ /* 0x040fe20003f05270 */
[----:B------:R-:W-:Y:S02]  /*3d10*/  UIADD3 UR5, UPT, UPT, UR22, 0x130, URZ ;  /* 0x0000013016057890 */ /* 0x000fe4000fffe0ff */
[----:B------:R-:W-:Y:S01]  /*3d20*/  UISETP.NE.AND UP0, UPT, UR4, 0x4, UPT ;  /* 0x000000040400788c */ /* 0x000fe2000bf05270 */
[----:B-1----:R-:W-:Y:S02]  /*3d30*/  SEL R0, RZ, 0x1, P0 ;  /* 0x00000001ff007807 */ /* 0x002fe40000000000 */
[----:B------:R-:W-:Y:S01]  /*3d40*/  SEL R10, R10, RZ, P0 ;  /* 0x000000ff0a0a7207 */ /* 0x000fe20000000000 */
[----:B------:R-:W-:Y:S01]  /*3d50*/  USEL UR6, URZ, 0x1, UP0 ;  /* 0x00000001ff067887 */ /* 0x000fe20008000000 */
[----:B------:R-:W-:Y:S01]  /*3d60*/  LOP3.LUT R9, R9, R0, RZ, 0x3c, !PT ;  /* 0x0000000009097212 */ /* 0x000fe200078e3cff */
[----:B------:R-:W-:Y:S01]  /*3d70*/  USEL UR23, UR4, URZ, UP0 ;  /* 0x000000ff04177287 */ /* 0x000fe20008000000 */
[----:B------:R1:W-:Y:S03]  /*3d80*/  UTCBAR [UR5], URZ ;  /* 0x000000ff050073e9 */ /* 0x0003e600080000ff */
[----:B------:R-:W-:Y:S01]  /*3d90*/  LOP3.LUT R11, R11, UR6, RZ, 0x3c, !PT ;  /* 0x000000060b0b7c12 */ /* 0x000fe2000f8e3cff */
[----:B------:R-:W-:Y:S07]  /*3da0*/  @P1 BRA `(.L_x_75) ;  /* 0xfffffff800c81947 */ /* 0x000fee000383ffff */
[----:B------:R-:W2:Y:S01]  /*3db0*/  S2UR UR8, SR_CgaCtaId ;  /* 0x00000000000879c3 */ /* 0x000ea20000008800 */
[----:B------:R-:W-:Y:S01]  /*3dc0*/  ELECT P0, URZ, PT ;  /* 0x0000000000ff782f */ /* 0x000fe20003800000 */
[----:B------:R-:W-:Y:S01]  /*3dd0*/  IMAD.MOV.U32 R0, RZ, RZ, 0x1 ;  /* 0x00000001ff007424 */ /* 0x000fe200078e00ff */
[----:B------:R-:W-:Y:S01]  /*3de0*/  UIADD3 UR17, UPT, UPT, UR17, 0x150, URZ ;  /* 0x0000015011117890 */ /* 0x000fe2000fffe0ff */
[----:B------:R-:W-:Y:S01]  /*3df0*/  SHF.L.U32 R3, R11, 0x1f, RZ ;  /* 0x0000001f0b037819 */ /* 0x000fe200000006ff */
[----:B------:R-:W-:-:S03]  /*3e00*/  UMOV UR4, 0x40 ;  /* 0x0000004000047882 */ /* 0x000fc60000000000 */
[----:B------:R-:W-:Y:S01]  /*3e10*/  UVIRTCOUNT.DEALLOC.SMPOOL 0x80 ;  /* 0x000000800000784c */ /* 0x000fe20000000000 */
[----:B--2---:R-:W-:Y:S02]  /*3e20*/  ULEA UR8, UR8, UR4, 0x18 ;  /* 0x0000000408087291 */ /* 0x004fe4000f8ec0ff */
[----:B------:R-:W-:-:S07]  /*3e30*/  ULEA UR4, UR23, UR17, 0x3 ;  /* 0x0000001117047291 */ /* 0x000fce000f8e18ff */
[----:B------:R2:W-:Y:S02]  /*3e40*/  @P0 STS.U8 [UR8+0x1c], R0 ;  /* 0x00001c00ff000988 */ /* 0x0005e40008000008 */
[----:B------:R-:W4:Y:S02]  /*3e50*/  SYNCS.PHASECHK.TRANS64.TRYWAIT P0, [UR4], R3 ;  /* 0x00000003ff0075a7 */ /* 0x000f240008001104 */
[----:B--2-4-:R-:W-:Y:S05]  /*3e60*/  @!P0 BRA `(.L_x_76) ;  /* 0x00000060008c8947 */ /* 0x014fea0003800000 */
.L_x_183:
[----:B------:R-:W-:-:S04]  /*3e70*/  UIADD3 UR4, UPT, UPT, UR23, 0x1, URZ ;  /* 0x0000000117047890 */ /* 0x000fc8000fffe0ff */
[----:B------:R-:W-:-:S04]  /*3e80*/  UISETP.NE.AND UP0, UPT, UR4, 0x4, UPT ;  /* 0x000000040400788c */ /* 0x000fc8000bf05270 */
[----:B------:R-:W-:Y:S02]  /*3e90*/  USEL UR6, URZ, 0x1, UP0 ;  /* 0x00000001ff067887 */ /* 0x000fe40008000000 */
[----:B------:R-:W-:-:S04]  /*3ea0*/  USEL UR4, UR4, URZ, UP0 ;  /* 0x000000ff04047287 */ /* 0x000fc80008000000 */
[----:B-1----:R-:W-:Y:S01]  /*3eb0*/  ULEA UR5, UR4, UR17, 0x3 ;  /* 0x0000001104057291 */ /* 0x002fe2000f8e18ff */
[----:B------:R-:W-:-:S04]  /*3ec0*/  LOP3.LUT R2, R11, UR6, RZ, 0x3c, !PT ;  /* 0x000000060b027c12 */ /* 0x000fc8000f8e3cff */
[----:B--2---:R-:W-:-:S04]  /*3ed0*/  SHF.L.U32 R3, R2, 0x1f, RZ ;  /* 0x0000001f02037819 */ /* 0x004fc800000006ff */
[----:B------:R-:W1:Y:S02]  /*3ee0*/  SYNCS.PHASECHK.TRANS64.TRYWAIT P0, [UR5], R3 ;  /* 0x00000003ff0075a7 */ /* 0x000e640008001105 */
[----:B-1----:R-:W-:Y:S05]  /*3ef0*/  @!P0 BRA `(.L_x_77) ;  /* 0x0000006000808947 */ /* 0x002fea0003800000 */
.L_x_185:
        /* <DEDUP_REMOVED lines=9> */
.L_x_187:
[----:B------:R-:W-:-:S04]  /*3f90*/  UIADD3 UR4, UPT, UPT, UR4, 0x1, URZ ;  /* 0x0000000104047890 */ /* 0x000fc8000fffe0ff */
[----:B------:R-:W-:-:S04]  /*3fa0*/  UISETP.NE.AND UP0, UPT, UR4, 0x4, UPT ;  /* 0x000000040400788c */ /* 0x000fc8000bf05270 */
[----:B------:R-:W-:Y:S02]  /*3fb0*/  USEL UR5, URZ, 0x1, UP0 ;  /* 0x00000001ff057887 */ /* 0x000fe40008000000 */
[----:B------:R-:W-:-:S04]  /*3fc0*/  USEL UR4, UR4, URZ, UP0 ;  /* 0x000000ff04047287 */ /* 0x000fc80008000000 */
[----:B------:R-:W-:Y:S01]  /*3fd0*/  ULEA UR4, UR4, UR17, 0x3 ;  /* 0x0000001104047291 */ /* 0x000fe2000f8e18ff */
[----:B-1----:R-:W-:-:S04]  /*3fe0*/  LOP3.LUT R3, R2, UR5, RZ, 0x3c, !PT ;  /* 0x0000000502037c12 */ /* 0x002fc8000f8e3cff */
[----:B------:R-:W-:-:S04]  /*3ff0*/  SHF.L.U32 R3, R3, 0x1f, RZ ;  /* 0x0000001f03037819 */ /* 0x000fc800000006ff */
[----:B------:R-:W1:Y:S02]  /*4000*/  SYNCS.PHASECHK.TRANS64.TRYWAIT P0, [UR4], R3 ;  /* 0x00000003ff0075a7 */ /* 0x000e640008001104 */
[----:B-1----:R-:W-:Y:S05]  /*4010*/  @!P0 BRA `(.L_x_79) ;  /* 0x0000006000688947 */ /* 0x002fea0003800000 */
.L_x_189:
[----:B------:R-:W-:Y:S01]  /*4020*/  NOP ;  /* 0x0000000000007918 */ /* 0x000fe20000000000 */
[----:B-1----:R-:W1:Y:S01]  /*4030*/  LDS R0, [UR8+0x14] ;  /* 0x00001408ff007984 */ /* 0x002e620008000800 */
[----:B------:R-:W-:Y:S01]  /*4040*/  ULOP3.LUT UR4, UR30, 0xffff, URZ, 0xc0, !UPT ;  /* 0x0000ffff1e047892 */ /* 0x000fe2000f8ec0ff */
[----:B------:R-:W-:Y:S01]  /*4050*/  UMOV UR5, 0xffff ;  /* 0x0000ffff00057882 */ /* 0x000fe20000000000 */
[----:B------:R-:W-:Y:S02]  /*4060*/  UMOV UR6, 0x1 ;  /* 0x0000000100067882 */ /* 0x000fe40000000000 */
[----:B------:R-:W-:-:S04]  /*4070*/  USHF.R.U32.HI UR4, URZ, 0x5, UR4 ;  /* 0x00000005ff047899 */ /* 0x000fc80008011604 */
[----:B------:R-:W-:Y:S02]  /*4080*/  USHF.L.U32 UR5, UR5, UR4, URZ ;  /* 0x0000000405057299 */ /* 0x000fe400080006ff */
[----:B------:R-:W-:-:S04]  /*4090*/  USHF.L.U32 UR4, UR6, UR4, URZ ;  /* 0x0000000406047299 */ /* 0x000fc800080006ff */
[----:B-1----:R-:W-:-:S04]  /*40a0*/  LOP3.LUT R0, R0, UR5, RZ, 0xc0, !PT ;  /* 0x0000000500007c12 */ /* 0x002fc8000f8ec0ff */
[----:B------:R-:W-:-:S13]  /*40b0*/  ISETP.NE.AND P0, PT, R0, UR5, PT ;  /* 0x0000000500007c0c */ /* 0x000fda000bf05270 */
[----:B------:R-:W-:Y:S05]  /*40c0*/  @P0 BRA `(.L_x_80) ;  /* 0x0000000000580947 */ /* 0x000fea0003800000 */
[----:B------:R-:W1:Y:S02]  /*40d0*/  LDS R0, [UR8+0x18] ;  /* 0x00001808ff007984 */ /* 0x000e640008000800 */
[----:B-1----:R-:W-:-:S04]  /*40e0*/  LOP3.LUT R0, R0, UR4, RZ, 0xc0, !PT ;  /* 0x0000000400007c12 */ /* 0x002fc8000f8ec0ff */
[----:B------:R-:W-:-:S13]  /*40f0*/  ISETP.NE.AND P0, PT, R0, UR4, PT ;  /* 0x0000000400007c0c */ /* 0x000fda000bf05270 */
[----:B------:R-:W-:Y:S05]  /*4100*/  @P0 BRA `(.L_x_81) ;  /* 0x00000000003c0947 */ /* 0x000fea0003800000 */
[----:B------:R-:W1:Y:S01]  /*4110*/  S2R R2, SR_LANEID ;  /* 0x0000000000027919 */ /* 0x000e620000000000 */
[----:B------:R-:W-:Y:S01]  /*4120*/  ULOP3.LUT UR5, URZ, UR5, URZ, 0x33, !UPT ;  /* 0x00000005ff057292 */ /* 0x000fe2000f8e33ff */
[----:B------:R-:W-:Y:S01]  /*4130*/  LOP3.LUT R4, RZ, UR4, RZ, 0x33, !PT ;  /* 0x00000004ff047c12 */ /* 0x000fe2000f8e33ff */
[----:B------:R-:W-:Y:S02]  /*4140*/  VOTEU.ANY UR4, UPT, PT ;  /* 0x0000000000047886 */ /* 0x000fe400038e0100 */
[----:B------:R-:W-:Y:S01]  /*4150*/  UFLO.U32 UR4, UR4 ;  /* 0x00000004000472bd */ /* 0x000fe200080e0000 */
[----:B------:R-:W2:Y:S01]  /*4160*/  REDUX UR6, R4 ;  /* 0x00000000040673c4 */ /* 0x000ea20000000000 */
[----:B------:R-:W-:-:S06]  /*4170*/  IMAD.U32 R0, RZ, RZ, UR5 ;  /* 0x00000005ff007e24 */ /* 0x000fcc000f8e00ff */
[----:B------:R4:W-:Y:S01]  /*4180*/  UTCATOMSWS.AND URZ, UR5 ;  /* 0x0000000500ff79e3 */ /* 0x0009e20008000000 */
[----:B------:R-:W3:Y:S01]  /*4190*/  REDUX UR7, R0 ;  /* 0x00000000000773c4 */ /* 0x000ee20000000000 */
[----:B-1----:R-:W-:Y:S01]  /*41a0*/  ISETP.EQ.U32.AND P0, PT, R2, UR4, PT ;  /* 0x0000000402007c0c */ /* 0x002fe2000bf02070 */
[----:B--2---:R-:W-:Y:S01]  /*41b0*/  IMAD.U32 R2, RZ, RZ, UR6 ;  /* 0x00000006ff027e24 */ /* 0x004fe2000f8e00ff */
[----:B---3--:R-:W-:-:S11]  /*41c0*/  MOV R3, UR7 ;  /* 0x0000000700037c02 */ /* 0x008fd60008000f00 */
[----:B------:R4:W-:Y:S04]  /*41d0*/  @P0 ATOMS.AND RZ, [UR8+0x14], R3 ;  /* 0x00001403ffff098c */ /* 0x0009e8000a800008 */
[----:B------:R4:W-:Y:S01]  /*41e0*/  @P0 ATOMS.AND RZ, [UR8+0x18], R2 ;  /* 0x00001802ffff098c */ /* 0x0009e2000a800008 */
[----:B------:R-:W-:Y:S05]  /*41f0*/  BRA `(.L_x_82) ;  /* 0x0000000000147947 */ /* 0x000fea0003800000 */
.L_x_81:
[----:B------:R-:W-:Y:S02]  /*4200*/  MOV R2, 0x4220 ;  /* 0x0000422000027802 */ /* 0x000fe40000000f00 */
[----:B---3-5:R-:W-:Y:S05]  /*4210*/  CALL.REL.NOINC `($__internal_0_$__cuda_sm10x_tcgen05_guardrail_trap_col_being_dealloced_not_returned_by_alloc) ;  /* 0x0000006400507944 */ /* 0x028fea0003c00000 */
[----:B------:R-:W-:Y:S05]  /*4220*/  BRA `(.L_x_82) ;  /* 0x0000000000087947 */ /* 0x000fea0003800000 */
.L_x_80:
[----:B------:R-:W-:Y:S02]  /*4230*/  MOV R2, 0x4250 ;  /* 0x0000425000027802 */ /* 0x000fe40000000f00 */
[----:B---3-5:R-:W-:Y:S05]  /*4240*/  CALL.REL.NOINC `($__internal_2_$__cuda_sm10x_tcgen05_guardrail_trap_unallocated_columns_being_dealloced) ;  /* 0x00000064005c7944 */ /* 0x028fea0003c00000 */
.L_x_82:
[----:B------:R-:W-:Y:S01]  /*4250*/  NOP ;  /* 0x0000000000007918 */ /* 0x000fe20000000000 */
[----:B----4-:R-:W-:Y:S05]  /*4260*/  EXIT ;  /* 0x000000000000794d */ /* 0x010fea0003800000 */
.L_x_64:
[----:B------:R-:W-:-:S09]  /*4270*/  UISETP.NE.OR UP0, UPT, UR17, 0x3, !UP3 ;  /* 0x000000031100788c */ /* 0x000fd2000df05670 */
[----:B------:R-:W-:Y:S05]  /*4280*/  BRA.U UP0, `(.L_x_83) ;  /* 0x0000001100547547 */ /* 0x000fea000b800000 */
[----:B------:R-:W1:Y:S01]  /*4290*/  LDCU UR31, c[0x0][0x370] ;  /* 0x00006e00ff1f77ac */ /* 0x000e620008000800 */
[----:B------:R-:W2:Y:S01]  /*42a0*/  LDC.64 R16, c[0x0][0x348] ;  /* 0x0000d200ff107b82 */ /* 0x000ea20000000a00 */
[----:B------:R-:W-:Y:S02]  /*42b0*/  HFMA2 R13, -RZ, RZ, 0, 0 ;  /* 0x00000000ff0d7431 */ /* 0x000fe400000001ff */
[----:B------:R-:W-:Y:S01]  /*42c0*/  IMAD.MOV.U32 R15, RZ, RZ, 0x1 ;  /* 0x00000001ff0f7424 */ /* 0x000fe200078e00ff */
[----:B------:R-:W1:Y:S01]  /*42d0*/  LDCU.128 UR48, c[0x0][0xb10] ;  /* 0x00016200ff3077ac */ /* 0x000e620008000c00 */
[----:B------:R-:W-:Y:S01]  /*42e0*/  IMAD.MOV.U32 R14, RZ, RZ, RZ ;  /* 0x000000ffff0e7224 */ /* 0x000fe200078e00ff */
[----:B------:R-:W-:Y:S01]  /*42f0*/  MOV R7, 0x2000 ;  /* 0x0000200000077802 */ /* 0x000fe20000000f00 */
[----:B------:R-:W3:Y:S01]  /*4300*/  LDCU UR30, c[0x0][0x374] ;  /* 0x00006e80ff1e77ac */ /* 0x000ee20008000800 */
[----:B------:R-:W4:Y:S01]  /*4310*/  LDC.64 R2, c[0x0][0x888] ;  /* 0x00022200ff027b82 */ /* 0x000f220000000a00 */
[----:B------:R-:W3:Y:S01]  /*4320*/  LDCU UR15, c[0x0][0xb0c] ;  /* 0x00016180ff0f77ac */ /* 0x000ee20008000800 */
[----:B------:R-:W2:Y:S06]  /*4330*/  LDCU UR40, c[0x0][0xb20] ;  /* 0x00016400ff2877ac */ /* 0x000eac0008000800 */
[----:B------:R-:W4:Y:S01]  /*4340*/  LDC.64 R4, c[0x0][0x890] ;  /* 0x00022400ff047b82 */ /* 0x000f220000000a00 */
[----:B------:R-:W2:Y:S01]  /*4350*/  LDCU UR4, c[0x0][0xb30] ;  /* 0x00016600ff0477ac */ /* 0x000ea20008000800 */
[----:B------:R-:W-:Y:S01]  /*4360*/  UMOV UR21, 0x400 ;  /* 0x0000040000157882 */ /* 0x000fe20000000000 */
[----:B-1----:R-:W-:-:S02]  /*4370*/  UIMAD.WIDE.U32 UR6, UR31, UR48, URZ ;  /* 0x000000301f0672a5 */ /* 0x002fc4000f8e00ff */
[----:B---3--:R-:W-:Y:S02]  /*4380*/  UIMAD.WIDE.U32 UR8, UR30, UR51, URZ ;  /* 0x000000331e0872a5 */ /* 0x008fe4000f8e00ff */
[----:B------:R-:W-:Y:S02]  /*4390*/  ULEA UR21, UR47, UR21, 0x18 ;  /* 0x000000152f157291 */ /* 0x000fe4000f8ec0ff */
[----:B------:R-:W-:Y:S02]  /*43a0*/  UPLOP3.LUT UP3, UPT, UPT, UPT, UPT, 0x40, 0x4 ;  /* 0x000000000004789c */ /* 0x000fe40003f6e870 */
[----:B------:R-:W-:Y:S01]  /*43b0*/  UIADD3 UR37, UPT, UPT, UR21, 0xd8, URZ ;  /* 0x000000d815257890 */ /* 0x000fe2000fffe0ff */
[----:B------:R-:W-:Y:S01]  /*43c0*/  UMOV UR6, UR7 ;  /* 0x0000000700067c82 */ /* 0x000fe20008000000 */
[----:B------:R-:W-:Y:S01]  /*43d0*/  UMOV UR38, UR9 ;  /* 0x0000000900267c82 */ /* 0x000fe20008000000 */
[----:B------:R-:W-:Y:S02]  /*43e0*/  UISETP.GE.AND UP0, UPT, UR42, 0x1, UPT ;  /* 0x000000012a00788c */ /* 0x000fe4000bf06270 */
[----:B------:R-:W-:Y:S01]  /*43f0*/  UISETP.NE.AND UP4, UPT, UR42, 0x1, UPT ;  /* 0x000000012a00788c */ /* 0x000fe2000bf85270 */
[----:B------:R-:W1:Y:S01]  /*4400*/  LDCU.64 UR22, c[0x0][0xb28] ;  /* 0x00016500ff1677ac */ /* 0x000e620008000a00 */
[----:B------:R-:W-:-:S02]  /*4410*/  UISETP.NE.AND UP6, UPT, UR15, 0x1, UPT ;  /* 0x000000010f00788c */ /* 0x000fc4000bfc5270 */
[----:B------:R-:W-:Y:S02]  /*4420*/  UISETP.NE.AND UP5, UPT, UR50, 0x1, UPT ;  /* 0x000000013200788c */ /* 0x000fe4000bfa5270 */
[----:B------:R-:W-:Y:S02]  /*4430*/  UIADD3 UR33, UPT, UPT, UR21, 0xc0, URZ ;  /* 0x000000c015217890 */ /* 0x000fe4000fffe0ff */
[----:B------:R-:W-:Y:S02]  /*4440*/  UIADD3 UR25, UPT, UPT, UR21, 0xc8, URZ ;  /* 0x000000c815197890 */ /* 0x000fe4000fffe0ff */
[----:B------:R-:W-:Y:S02]  /*4450*/  UIADD3 UR17, UPT, UPT, UR21, 0xd0, URZ ;  /* 0x000000d015117890 */ /* 0x000fe4000fffe0ff */
[----:B------:R-:W-:Y:S02]  /*4460*/  UPRMT UR37, UR47, 0x654, UR37 ;  /* 0x000006542f257896 */ /* 0x000fe40008000025 */
[----:B------:R-:W-:-:S02]  /*4470*/  USHF.R.U32.HI UR39, URZ, UR49, UR6 ;  /* 0x00000031ff277299 */ /* 0x000fc40008011606 */
[----:B--2---:R-:W-:Y:S02]  /*4480*/  USHF.R.U32.HI UR38, URZ, UR40, UR38 ;  /* 0x00000028ff267299 */ /* 0x004fe40008011626 */
[----:B------:R-:W-:-:S11]  /*4490*/  UISETP.NE.AND UP2, UPT, UR4, 0x1, UPT ;  /* 0x000000010400788c */ /* 0x000fd6000bf45270 */
.L_x_94:
[C---:B------:R-:W-:Y:S02]  /*44a0*/  LEA R12, R14.reuse, UR21, 0x3 ;  /* 0x000000150e0c7c11 */ /* 0x040fe4000f8e18ff */
[----:B------:R-:W-:Y:S02]  /*44b0*/  SHF.L.U32 R9, R13, 0x1f, RZ ;  /* 0x0000001f0d097819 */ /* 0x000fe400000006ff */
[----:B------:R-:W-:Y:S02]  /*44c0*/  LEA R10, R14, UR21, 0x4 ;  /* 0x000000150e0a7c11 */ /* 0x000fe4000f8e20ff */
[----:B--2---:R-:W2:Y:S02]  /*44d0*/  SYNCS.PHASECHK.TRANS64.TRYWAIT P0, [R12+URZ+0x110], R9 ;  /* 0x000110090c0075a7 */ /* 0x004ea400080011ff */
[----:B--2---:R-:W-:Y:S05]  /*44e0*/  @!P0 BRA `(.L_x_84) ;  /* 0x0000005c004c8947 */ /* 0x004fea0003800000 */
.L_x_190:
[----:B--2---:R-:W2:Y:S01]  /*44f0*/  LDS.128 R8, [R10+0x1a0] ;  /* 0x0001a0000a087984 */ /* 0x004ea20000000c00 */
[----:B------:R-:W-:Y:S01]  /*4500*/  UISETP.GE.AND UP0, UPT, UR42, 0x1, UPT ;  /* 0x000000012a00788c */ /* 0x000fe2000bf06270 */
[----:B------:R-:W-:Y:S01]  /*4510*/  @!PT LDS RZ, [RZ] ;  /* 0x00000000fffff984 */ /* 0x000fe20000000800 */
[----:B------:R-:W-:Y:S01]  /*4520*/  @!PT LDS RZ, [RZ] ;  /* 0x00000000fffff984 */ /* 0x000fe20000000800 */
[----:B------:R-:W-:Y:S01]  /*4530*/  @!PT LDS RZ, [RZ] ;  /* 0x00000000fffff984 */ /* 0x000fe20000000800 */
[----:B------:R-:W-:Y:S01]  /*4540*/  @!PT LDS RZ, [RZ] ;  /* 0x00000000fffff984 */ /* 0x000fe20000000800 */
[----:B------:R3:W-:Y:S06]  /*4550*/  MEMBAR.ALL.CTA ;  /* 0x0000000000007992 */ /* 0x0007ec0000008000 */
[----:B---3--:R-:W3:Y:S01]  /*4560*/  FENCE.VIEW.ASYNC.S ;  /* 0x00000000000073c6 */ /* 0x008ee20000000000 */
[----:B--2---:R-:W-:Y:S11]  /*4570*/  LOP3.LUT P0, RZ, R10, 0x1, RZ, 0xc0, !PT ;  /* 0x000000010aff7812 */ /* 0x004ff6000780c0ff */
[----:B------:R-:W-:Y:S02]  /*4580*/  @!UPT UIADD3 URZ, UPT, UPT, URZ, URZ, URZ ;  /* 0x000000fffffff290 */ /* 0x000fe4000fffe0ff */
[----:B---3--:R-:W-:Y:S01]  /*4590*/  VOTEU.ANY UP1, P0 ;  /* 0x0000000000ff7886 */ /* 0x008fe20000020100 */
[----:B------:R-:W-:Y:S11]  /*45a0*/  PLOP3.LUT P0, PT, PT, PT, UP1, 0x80, 0x8 ;  /* 0x000000000008781c */ /* 0x000ff60003f0f018 */
[----:B------:R-:W-:Y:S02]  /*45b0*/  @!UPT UIADD3 URZ, UPT, UPT, URZ, URZ, URZ ;  /* 0x000000fffffff290 */ /* 0x000fe4000fffe0ff */
[----:B------:R-:W-:Y:S02]  /*45c0*/  @P0 SHF.R.U32.HI R0, RZ, 0x10, R9 ;  /* 0x00000010ff000819 */ /* 0x000fe40000011609 */
[----:B------:R-:W-:Y:S02]  /*45d0*/  @P0 MOV R6, R8 ;  /* 0x0000000800060202 */ /* 0x000fe40000000f00 */
[----:B------:R-:W-:Y:S01]  /*45e0*/  @P0 R2UR UR4, R0 ;  /* 0x00000000000402ca */ /* 0x000fe200000e0000 */
[----:B------:R-:W-:Y:S01]  /*45f0*/  VIADD R0, R12, 0x120 ;  /* 0x000001200c007836 */ /* 0x000fe20000000000 */
[----:B------:R-:W-:Y:S02]  /*4600*/  @P0 LOP3.LUT R8, R9, 0xffff, RZ, 0xc0, !PT ;  /* 0x0000ffff09080812 */ /* 0x000fe400078ec0ff */
[----:B------:R-:W-:Y:S02]  /*4610*/  @P0 R2UR UR6, R6 ;  /* 0x00000000060602ca */ /* 0x000fe400000e0000 */
[----:B------:R-:W-:Y:S02]  /*4620*/  PRMT R0, RZ, 0x654, R0 ;  /* 0x00000654ff007816 */ /* 0x000fe40000000000 */
[----:B------:R-:W-:Y:S02]  /*4630*/  @P0 R2UR UR5, R8 ;  /* 0x00000000080502ca */ /* 0x000fe400000e0000 */
[----:B------:R2:W-:Y:S03]  /*4640*/  SYNCS.ARRIVE.TRANS64.RED.A1T0 RZ, [R0+URZ], RZ ;  /* 0x000000ff00ff79a7 */ /* 0x0005e600081004ff */
[----:B------:R-:W-:Y:S04]  /*4650*/  @UP1 UMOV UR29, UR4 ;  /* 0x00000004001d1c82 */ /* 0x000fe80008000000 */
[----:B------:R-:W-:Y:S04]  /*4660*/  @UP1 UMOV UR14, UR6 ;  /* 0x00000006000e1c82 */ /* 0x000fe80008000000 */
[----:B------:R-:W-:Y:S01]  /*4670*/  @UP1 UMOV UR13, UR5 ;  /* 0x00000005000d1c82 */ /* 0x000fe20008000000 */
[----:B------:R-:W-:Y:S05]  /*4680*/  BRA.U !UP0, `(.L_x_85) ;  /* 0x0000000108a47547 */ /* 0x000fea000b800000 */
[----:B------:R-:W-:Y:S02]  /*4690*/  UIMAD.WIDE.U32 UR18, UR13, UR51, URZ ;  /* 0x000000330d1272a5 */ /* 0x000fe4000f8e00ff */
[----:B------:R-:W-:Y:S02]  /*46a0*/  UIMAD.WIDE.U32 UR26, UR14, UR48, URZ ;  /* 0x000000300e1a72a5 */ /* 0x000fe4000f8e00ff */
[----:B------:R-:W-:Y:S02]  /*46b0*/  USEL UR4, UR30, UR38, !UP5 ;  /* 0x000000261e047287 */ /* 0x000fe4000e800000 */
[----:B------:R-:W-:Y:S02]  /*46c0*/  USEL UR7, UR31, UR39, !UP6 ;  /* 0x000000271f077287 */ /* 0x000fe4000f000000 */
[----:B-1----:R-:W-:Y:S02]  /*46d0*/  UIMAD.WIDE.U32 UR8, UR4, UR22, URZ ;  /* 0x00000016040872a5 */ /* 0x002fe4000f8e00ff */
[----:B------:R-:W-:Y:S01]  /*46e0*/  UIMAD.WIDE.U32 UR10, UR7, UR22, URZ ;  /* 0x00000016070a72a5 */ /* 0x000fe2000f8e00ff */
[----:B------:R-:W-:Y:S02]  /*46f0*/  UMOV UR5, UR19 ;  /* 0x0000001300057c82 */ /* 0x000fe40008000000 */
[----:B------:R-:W-:Y:S03]  /*4700*/  USHF.R.U32.HI UR6, URZ, UR40, UR5 ;  /* 0x00000028ff067299 */ /* 0x000fe60008011605 */
[----:B------:R-:W-:Y:S01]  /*4710*/  UMOV UR5, UR27 ;  /* 0x0000001b00057c82 */ /* 0x000fe20008000000 */
[----:B------:R-:W-:Y:S02]  /*4720*/  USEL UR6, UR13, UR6, !UP5 ;  /* 0x000000060d067287 */ /* 0x000fe4000e800000 */
[----:B------:R-:W-:Y:S03]  /*4730*/  USHF.R.U32.HI UR12, URZ, UR49, UR5 ;  /* 0x00000031ff0c7299 */ /* 0x000fe60008011605 */
[----:B------:R-:W-:Y:S02]  /*4740*/  UMOV UR5, UR9 ;  /* 0x0000000900057c82 */ /* 0x000fe40008000000 */
[----:B------:R-:W-:Y:S03]  /*4750*/  @UP4 USHF.R.U32.HI UR4, URZ, UR23, UR5 ;  /* 0x00000017ff044299 */ /* 0x000fe60008011605 */
[----:B------:R-:W-:Y:S01]  /*4760*/  UMOV UR5, UR11 ;  /* 0x0000000b00057c82 */ /* 0x000fe20008000000 */
[----:B------:R-:W-:Y:S02]  /*4770*/  UIMAD UR4, UR42, UR4, URZ ;  /* 0x000000042a0472a4 */ /* 0x000fe4000f8e02ff */
[----:B------:R-:W-:Y:S02]  /*4780*/  @UP4 USHF.R.U32.HI UR7, URZ, UR23, UR5 ;  /* 0x00000017ff074299 */ /* 0x000fe40008011605 */
[----:B------:R-:W-:Y:S02]  /*4790*/  UIMAD.WIDE.U32 UR10, UR6, UR22, URZ ;  /* 0x00000016060a72a5 */ /* 0x000fe4000f8e00ff */
[----:B------:R-:W-:Y:S02]  /*47a0*/  USEL UR5, UR14, UR12, !UP6 ;  /* 0x0000000c0e057287 */ /* 0x000fe4000f000000 */
[----:B------:R-:W-:Y:S02]  /*47b0*/  UIMAD UR8, UR42, UR7, URZ ;  /* 0x000000072a0872a4 */ /* 0x000fe4000f8e02ff */
[----:B------:R-:W-:Y:S03]  /*47c0*/  UISETP.GE.AND UP0, UPT, UR6, UR4, UPT ;  /* 0x000000040600728c */ /* 0x000fe6000bf06270 */
[----:B------:R-:W-:Y:S01]  /*47d0*/  UMOV UR4, UR11 ;  /* 0x0000000b00047c82 */ /* 0x000fe20008000000 */
[----:B------:R-:W-:Y:S02]  /*47e0*/  UISETP.GE.OR UP0, UPT, UR5, UR8, UP0 ;  /* 0x000000080500728c */ /* 0x000fe40008706670 */
[----:B------:R-:W-:Y:S02]  /*47f0*/  USHF.R.U32.HI UR4, URZ, UR23, UR4 ;  /* 0x00000017ff047299 */ /* 0x000fe40008011604 */
[----:B------:R-:W-:Y:S02]  /*4800*/  UIMAD.WIDE.U32 UR8, UR5, UR22, URZ ;  /* 0x00000016050872a5 */ /* 0x000fe4000f8e00ff */
[----:B------:R-:W-:Y:S04]  /*4810*/  USEL UR10, UR6, UR4, !UP4 ;  /* 0x00000004060a7287 */ /* 0x000fe8000e000000 */
[----:B------:R-:W-:Y:S01]  /*4820*/  UIADD3 UR11, UPT, UPT, -UR10, URZ, URZ ;  /* 0x000000ff0a0b7290 */ /* 0x000fe2000fffe1ff */
[----:B------:R-:W-:Y:S02]  /*4830*/  @!UP0 UMOV UR4, UR9 ;  /* 0x0000000900048c82 */ /* 0x000fe40008000000 */
[----:B------:R-:W-:Y:S02]  /*4840*/  @!UP0 USHF.R.U32.HI UR4, URZ, UR23, UR4 ;  /* 0x00000017ff048299 */ /* 0x000fe40008011604 */
[----:B------:R-:W-:Y:S02]  /*4850*/  UIMAD UR8, UR42, UR11, UR6 ;  /* 0x0000000b2a0872a4 */ /* 0x000fe4000f8e0206 */
[----:B------:R-:W-:Y:S04]  /*4860*/  @!UP0 USEL UR4, UR5, UR4, !UP4 ;  /* 0x0000000405048287 */ /* 0x000fe8000e000000 */
[----:B------:R-:W-:Y:S02]  /*4870*/  @!UP0 UIMAD UR8, UR7, UR8, UR4 ;  /* 0x00000008070882a4 */ /* 0x000fe4000f8e0204 */
[----:B------:R-:W-:Y:S02]  /*4880*/  @!UP0 UIADD3 UR9, UPT, UPT, UR10, -UR4, URZ ;  /* 0x800000040a098290 */ /* 0x000fe4000fffe0ff */
[----:B------:R-:W-:Y:S02]  /*4890*/  UIADD3 UR4, UPT, UPT, -UR5, URZ, URZ ;  /* 0x000000ff05047290 */ /* 0x000fe4000fffe1ff */
[----:B------:R-:W-:Y:S02]  /*48a0*/  UIADD3 UR7, UPT, UPT, -UR6, URZ, URZ ;  /* 0x000000ff06077290 */ /* 0x000fe4000fffe1ff */
[----:B------:R-:W-:Y:S02]  /*48b0*/  @!UP0 UIMAD UR6, UR9, UR42, UR5 ;  /* 0x0000002a090682a4 */ /* 0x000fe4000f8e0205 */
[----:B------:R-:W-:Y:S02]  /*48c0*/  UIMAD UR14, UR15, UR4, UR14 ;  /* 0x000000040f0e72a4 */ /* 0x000fe4000f8e020e */
[----:B------:R-:W-:Y:S01]  /*48d0*/  UIMAD UR13, UR50, UR7, UR13 ;  /* 0x00000007320d72a4 */ /* 0x000fe2000f8e020d */
[----:B------:R-:W-:Y:S02]  /*48e0*/  @!UP0 UMOV UR5, UR8 ;  /* 0x0000000800058c82 */ /* 0x000fe40008000000 */
[----:B------:R-:W-:Y:S02]  /*48f0*/  UIMAD UR14, UR5, UR15, UR14 ;  /* 0x0000000f050e72a4 */ /* 0x000fe4000f8e020e */
[----:B------:R-:W-:Y:S11]  /*4900*/  UIMAD UR13, UR6, UR50, UR13 ;  /* 0x00000032060d72a4 */ /* 0x000ff6000f8e020d */
[----:B------:R-:W-:Y:S01]  /*4910*/  @!UPT UIADD3 URZ, UPT, UPT, URZ, URZ, URZ ;  /* 0x000000fffffff290 */ /* 0x000fe2000fffe0ff */
.L_x_85:
[----:B------:R-:W3:Y:S01]  /*4920*/  @!UP2 LDCU.128 UR8, c[0x0][0xb10] ;  /* 0x00016200ff08a7ac */ /* 0x000ee20008000c00 */
[C---:B----4-:R-:W-:Y:S02]  /*4930*/  ISETP.NE.U32.AND P1, PT, R4.reuse, RZ, PT ;  /* 0x000000ff0400720c */ /* 0x050fe40003f25070 */
[----:B------:R-:W-:Y:S02]  /*4940*/  ISETP.NE.U32.AND P0, PT, R4, RZ, PT ;  /* 0x000000ff0400720c */ /* 0x000fe40003f05070 */
[C---:B------:R-:W-:Y:S02]  /*4950*/  ISETP.NE.AND.EX P1, PT, R5.reuse, RZ, PT, P1 ;  /* 0x000000ff0500720c */ /* 0x040fe40003f25310 */
[----:B------:R-:W-:Y:S01]  /*4960*/  ISETP.NE.AND.EX P0, PT, R5, RZ, PT, P0 ;  /* 0x000000ff0500720c */ /* 0x000fe20003f05300 */
[----:B------:R-:W4:Y:S01]  /*4970*/  @!UP2 LDCU UR5, c[0x0][0xb0c] ;  /* 0x00016180ff05a7ac */ /* 0x000f220008000800 */
[----:B------:R-:W-:Y:S01]  /*4980*/  SHF.L.U32 R9, R15, 0x1f, RZ ;  /* 0x0000001f0f097819 */ /* 0x000fe200000006ff */
[----:B------:R-:W-:Y:S02]  /*4990*/  USHF.L.U32 UR35, UR16, 0x7, URZ ;  /* 0x0000000710237899 */ /* 0x000fe400080006ff */
[----:B------:R-:W-:Y:S02]  /*49a0*/  USHF.L.U32 UR34, UR20, 0x7, URZ ;  /* 0x0000000714227899 */ /* 0x000fe400080006ff */
[----:B---3--:R-:W-:Y:S07]  /*49b0*/  UIMAD.WIDE.U32 UR6, UR14, UR8, URZ ;  /* 0x000000080e0672a5 */ /* 0x008fee000f8e00ff */
[----:B------:R-:W-:Y:S01]  /*49c0*/  @!UP2 UMOV UR4, UR7 ;  /* 0x000000070004ac82 */ /* 0x000fe20008000000 */
[----:B----4-:R-:W-:Y:S02]  /*49d0*/  @!UP2 UISETP.NE.AND UP0, UPT, UR5, 0x1, UPT ;  /* 0x000000010500a88c */ /* 0x010fe4000bf05270 */
[----:B------:R-:W-:Y:S02]  /*49e0*/  @!UP2 USHF.R.U32.HI UR4, URZ, UR9, UR4 ;  /* 0x00000009ff04a299 */ /* 0x000fe40008011604 */
[----:B------:R-:W-:Y:S02]  /*49f0*/  UIMAD.WIDE.U32 UR6, UR13, UR11, URZ ;  /* 0x0000000b0d0672a5 */ /* 0x000fe4000f8e00ff */
[----:B------:R-:W-:Y:S02]  /*4a00*/  @!UP2 USEL UR8, UR14, UR4, !UP0 ;  /* 0x000000040e08a287 */ /* 0x000fe4000c000000 */
[----:B------:R-:W-:Y:S03]  /*4a10*/  @!UP2 UISETP.NE.AND UP0, UPT, UR10, 0x1, UPT ;  /* 0x000000010a00a88c */ /* 0x000fe6000bf05270 */
[----:B------:R-:W-:Y:S02]  /*4a20*/  @!UP2 UMOV UR6, UR7 ;  /* 0x000000070006ac82 */ /* 0x000fe40008000000 */
[----:B------:R-:W3:Y:S02]  /*4a30*/  @!UP2 LDCU UR4, c[0x0][0xb20] ;  /* 0x00016400ff04a7ac */ /* 0x000ee40008000800 */
[----:B---3--:R-:W-:Y:S04]  /*4a40*/  @!UP2 USHF.R.U32.HI UR6, URZ, UR4, UR6 ;  /* 0x00000004ff06a299 */ /* 0x008fe80008011606 */
[----:B------:R-:W-:Y:S04]  /*4a50*/  @!UP2 USEL UR6, UR13, UR6, !UP0 ;  /* 0x000000060d06a287 */ /* 0x000fe8000c000000 */
[----:B------:R-:W-:Y:S02]  /*4a60*/  @!UP2 UIADD3 UR4, UPT, UPT, -UR8, UR6, URZ ;  /* 0x000000060804a290 */ /* 0x000fe4000fffe1ff */
[----:B------:R-:W-:Y:S02]  /*4a70*/  @!UP2 UIADD3 UR6, UPT, UPT, UR8, -UR6, URZ ;  /* 0x800000060806a290 */ /* 0x000fe4000fffe0ff */
[----:B------:R-:W-:Y:S02]  /*4a80*/  @!UP2 UIMAD UR14, UR4, UR5, UR14 ;  /* 0x00000005040ea2a4 */ /* 0x000fe4000f8e020e */
[----:B------:R-:W-:Y:S01]  /*4a90*/  @!UP2 UIMAD UR13, UR6, UR10, UR13 ;  /* 0x0000000a060da2a4 */ /* 0x000fe2000f8e020d */
[----:B------:R-:W-:Y:S11]  /*4aa0*/  BRA.U UP3, `(.L_x_86) ;  /* 0x0000000103107547 */ /* 0x000ff6000b800000 */
[----:B--2---:R-:W-:Y:S04]  /*4ab0*/  MOV R0, UR43 ;  /* 0x0000002b00007c02 */ /* 0x004fe80008000f00 */
[----:B------:R-:W-:Y:S04]  /*4ac0*/  SHF.L.U32 R11, R0, 0x1f, RZ ;  /* 0x0000001f000b7819 */ /* 0x000fe800000006ff */
[----:B------:R-:W2:Y:S02]  /*4ad0*/  SYNCS.PHASECHK.TRANS64.TRYWAIT P2, [UR21+0x108], R11 ;  /* 0x0001080bff0075a7 */ /* 0x000ea40008041115 */
[----:B--2---:R-:W-:Y:S05]  /*4ae0*/  @!P2 BRA `(.L_x_87) ;  /* 0x0000005400e0a947 */ /* 0x004fea0003800000 */
.L_x_86:
[----:B------:R-:W-:Y:S05]  /*4af0*/  @!P1 BRA `(.L_x_88) ;  /* 0x0000000000309947 */ /* 0x000fea0003800000 */
[----:B------:R-:W-:Y:S01]  /*4b00*/  ISETP.NE.U32.AND P1, PT, R2, RZ, PT ;  /* 0x000000ff0200720c */ /* 0x000fe20003f25070 */
[----:B------:R-:W3:Y:S01]  /*4b10*/  LDCU.64 UR4, c[0x0][0x358] ;  /* 0x00006b00ff0477ac */ /* 0x000ee20008000a00 */
[----:B------:R-:W-:Y:S02]  /*4b20*/  IMAD.MOV.U32 R80, RZ, RZ, 0x1 ;  /* 0x00000001ff507424 */ /* 0x000fe400078e00ff */
[----:B------:R-:W-:Y:S11]  /*4b30*/  ISETP.NE.AND.EX P1, PT, R3, RZ, PT, P1 ;  /* 0x000000ff0300720c */ /* 0x000ff60003f25310 */
[----:B------:R-:W-:Y:S02]  /*4b40*/  @!UPT UIADD3 URZ, UPT, UPT, URZ, URZ, URZ ;  /* 0x000000fffffff290 */ /* 0x000fe4000fffe0ff */
[----:B--2---:R-:W2:Y:S01]  /*4b50*/  @P1 LDC.64 R10, c[0x0][0x888] ;  /* 0x00022200ff0a1b82 */ /* 0x004ea20000000a00 */
[----:B------:R-:W-:Y:S04]  /*4b60*/  @P1 IMAD R0, R4, UR36, RZ ;  /* 0x0000002404001c24 */ /* 0x000fe8000f8e02ff */
[----:B--2---:R-:W-:Y:S04]  /*4b70*/  @P1 IMAD.WIDE R10, R0, 0x4, R10 ;  /* 0x00000004000a1825 */ /* 0x004fe800078e020a */
[----:B------:R-:W-:Y:S01]  /*4b80*/  HFMA2 R0, -RZ, RZ, 0, 5.9604644775390625e-08 ;  /* 0x00000001ff007431 */ /* 0x000fe200000001ff */
[----:B---3-5:R3:W5:Y:S04]  /*4b90*/  @P1 LDG.E R41, desc[UR4][R10.64] ;  /* 0x000000040a291981 */ /* 0x028768000c1e1900 */
[----:B------:R-:W-:Y:S01]  /*4ba0*/  @!P1 PRMT R80, R0, 0x7610, R80 ;  /* 0x0000761000509816 */ /* 0x000fe20000000050 */
[----:B---3--:R-:W4:Y:S06]  /*4bb0*/  @!P1 LDC R41, c[0x0][0x880] ;  /* 0x00022000ff299b82 */ /* 0x008f2c0000000800 */
.L_x_88:
[----:B----45:R-:W-:Y:S01]  /*4bc0*/  @!P0 FSETP.EQ.AND P1, PT, R41, RZ, PT ;  /* 0x000000ff2900820b */ /* 0x030fe20003f22000 */
[----:B------:R-:W-:Y:S01]  /*4bd0*/  @!UPT UIADD3 URZ, UPT, UPT, URZ, URZ, URZ ;  /* 0x000000fffffff290 */ /* 0x000fe2000fffe0ff */
[----:B------:R-:W-:Y:S11]  /*4be0*/  @!P0 BRA `(.L_x_89) ;  /* 0x0000000000188947 */ /* 0x000ff60003800000 */
[----:B------:R-:W-:Y:S02]  /*4bf0*/  LOP3.LUT P0, RZ, R80, 0xff, RZ, 0xc0, !PT ;  /* 0x000000ff50ff7812 */ /* 0x000fe4000780c0ff */
[----:B------:R-:W-:Y:S04]  /*4c00*/  ISETP.NE.U32.AND P1, PT, R2, RZ, PT ;  /* 0x000000ff0200720c */ /* 0x000fe80003f25070 */
[----:B------:R-:W-:Y:S04]  /*4c10*/  ISETP.NE.AND.EX P1, PT, R3, RZ, PT, P1 ;  /* 0x000000ff0300720c */ /* 0x000fe80003f25310 */
[----:B------:R-:W-:Y:S03]  /*4c20*/  PLOP3.LUT P1, PT, P1, PT, PT, 0x8, 0x80 ;  /* 0x000000000080781c */ /* 0x000fe60000f2e170 */
[----:B------:R-:W-:Y:S11]  /*4c30*/  @P0 FSETP.EQ.AND P1, PT, R41, RZ, PT ;  /* 0x000000ff2900020b */ /* 0x000ff60003f22000 */
[----:B------:R-:W-:Y:S02]  /*4c40*/  @!UPT UIADD3 URZ, UPT, UPT, URZ, URZ, URZ ;  /* 0x000000fffffff290 */ /* 0x000fe4000fffe0ff */
.L_x_89:
[----:B------:R-:W3:Y:S01]  /*4c50*/  SYNCS.PHASECHK.TRANS64.TRYWAIT P2, [UR21+0xe0], R9 ;  /* 0x0000e009ff0075a7 */ /* 0x000ee20008041115 */
[----:B------:R-:W-:Y:S04]  /*4c60*/  ELECT P0, URZ, PT ;  /* 0x0000000000ff782f */ /* 0x000fe80003800000 */
[----:B------:R-:W-:Y:S11]  /*4c70*/  PLOP3.LUT P1, PT, P1, P0, PT, 0xf2, 0x2f ;  /* 0x00000000002f781c */ /* 0x000ff60000f21e72 */
[----:B------:R-:W-:Y:S02]  /*4c80*/  @!UPT UIADD3 URZ, UPT, UPT, URZ, URZ, URZ ;  /* 0x000000fffffff290 */ /* 0x000fe4000fffe0ff */
[----:B------:R-:W-:Y:S05]  /*4c90*/  @!P1 IADD3 R8, P0, PT, R16, 0x580, RZ ;  /* 0x0000058010089810 */ /* 0x000fea0007f1e0ff */
[----:B------:R-:W-:Y:S01]  /*4ca0*/  @!P1 IMAD.X R6, RZ, RZ, R17, P0 ;  /* 0x000000ffff069224 */ /* 0x000fe200000e0611 */
[----:B---3--:R-:W-:Y:S07]  /*4cb0*/  @!P2 BRA `(.L_x_90) ;  /* 0x000000540084a947 */ /* 0x008fee0003800000 */
.L_x_193:
[----:B------:R-:W-:Y:S01]  /*4cc0*/  @!P1 R2UR UR5, R8 ;  /* 0x00000000080592ca */ /* 0x000fe200000e0000 */
[----:B------:R-:W-:Y:S01]  /*4cd0*/  VOTEU.ALL UP0, P1 ;  /* 0x0000000000ff7886 */ /* 0x000fe20000800000 */
[----:B------:R-:W-:Y:S01]  /*4ce0*/  @!P1 R2UR UR4, R6 ;  /* 0x00000000060492ca */ /* 0x000fe200000e0000 */
[----:B--2---:R-:W-:Y:S01]  /*4cf0*/  @!P1 IMAD.MOV.U32 R0, RZ, RZ, 0x2000 ;  /* 0x00002000ff009424 */ /* 0x004fe200078e00ff */
[----:B------:R-:W-:Y:S01]  /*4d00*/  UMOV UR8, 0x0 ;  /* 0x0000000000087882 */ /* 0x000fe20000000000 */
[----:B------:R-:W-:Y:S01]  /*4d10*/  UMOV UR9, 0x10000000 ;  /* 0x1000000000097882 */ /* 0x000fe20000000000 */
[----:B------:R-:W-:Y:S01]  /*4d20*/  @!UP0 UIADD3 UR32, UPT, UPT, UR21, 0x200, URZ ;  /* 0x0000020015208890 */ /* 0x000fe2000fffe0ff */
[----:B------:R-:W-:Y:S01]  /*4d30*/  @!P1 IADD3 R8, P0, PT, R16, 0x580, RZ ;  /* 0x0000058010089810 */ /* 0x000fe20007f1e0ff */
[----:B------:R-:W-:Y:S01]  /*4d40*/  VOTEU.ALL UP0, P1 ;  /* 0x0000000000ff7886 */ /* 0x000fe20000800000 */
[----:B------:R-:W-:Y:S03]  /*4d50*/  UPRMT UR6, UR47, 0x654, UR33 ;  /* 0x000006542f067896 */ /* 0x000fe60008000021 */
[----:B------:R-:W-:Y:S02]  /*4d60*/  @!P1 IMAD.X R6, RZ, RZ, R17, P0 ;  /* 0x000000ffff069224 */ /* 0x000fe400000e0611 */
[----:B------:R-:W-:Y:S02]  /*4d70*/  IMAD.U32 R10, RZ, RZ, UR5 ;  /* 0x00000005ff0a7e24 */ /* 0x000fe4000f8e00ff */
[----:B------:R-:W-:Y:S03]  /*4d80*/  IMAD.U32 R11, RZ, RZ, UR4 ;  /* 0x00000004ff0b7e24 */ /* 0x000fe6000f8e00ff */
[----:B------:R-:W-:Y:S02]  /*4d90*/  @!P1 R2UR UR4, R10 ;  /* 0x000000000a0492ca */ /* 0x000fe400000e0000 */
[----:B------:R-:W-:Y:S11]  /*4da0*/  @!P1 R2UR UR5, R11 ;  /* 0x000000000b0592ca */ /* 0x000ff600000e0000 */
[----:B------:R-:W-:Y:S02]  /*4db0*/  @!UPT UIADD3 URZ, UPT, UPT, URZ, URZ, URZ ;  /* 0x000000fffffff290 */ /* 0x000fe4000fffe0ff */
[----:B------:R2:W-:Y:S01]  /*4dc0*/  @!UP0 UTMALDG.3D [UR32], [UR4], desc[UR8] ;  /* 0x00000820040085b4 */ /* 0x0005e20008011000 */
[----:B------:R2:W-:Y:S01]  /*4dd0*/  @!P1 SYNCS.ARRIVE.TRANS64.RED.A0TR RZ, [UR21+0xc0], R0 ;  /* 0x0000c000ffff99a7 */ /* 0x0005e20008300415 */
[----:B------:R-:W-:Y:S01]  /*4de0*/  SYNCS.ARRIVE.TRANS64.RED.A1T0 RZ, [UR6], RZ ;  /* 0x000000ffffff79a7 */ /* 0x000fe20008100406 */
[----:B------:R-:W3:Y:S02]  /*4df0*/  SYNCS.PHASECHK.TRANS64.TRYWAIT P2, [UR21+0xe8], R9 ;  /* 0x0000e809ff0075a7 */ /* 0x000ee40008041115 */
[----:B--23--:R-:W-:Y:S05]  /*4e00*/  @!P2 BRA `(.L_x_91) ;  /* 0x000000540048a947 */ /* 0x00cfea0003800000 */
.L_x_195:
        /* <DEDUP_REMOVED lines=8> */
[----:B------:R-:W-:Y:S01]  /*4e90*/  @!UP0 UIADD3 UR24, UPT, UPT, UR21, 0x2200, URZ ;  /* 0x0000220015188890 */ /* 0x000fe2000fffe0ff */
[----:B------:R-:W-:Y:S01]  /*4ea0*/  VOTEU.ALL UP0, P1 ;  /* 0x0000000000ff7886 */ /* 0x000fe20000800000 */
[----:B------:R-:W-:Y:S01]  /*4eb0*/  UMOV UR27, UR35 ;  /* 0x00000023001b7c82 */ /* 0x000fe20008000000 */
[----:B------:R-:W-:Y:S02]  /*4ec0*/  UMOV UR28, UR36 ;  /* 0x00000024001c7c82 */ /* 0x000fe40008000000 */
[----:B------:R-:W-:Y:S01]  /*4ed0*/  IMAD.U32 R10, RZ, RZ, UR5 ;  /* 0x00000005ff0a7e24 */ /* 0x000fe2000f8e00ff */
[----:B------:R-:W-:Y:S01]  /*4ee0*/  UPRMT UR6, UR47, 0x654, UR25 ;  /* 0x000006542f067896 */ /* 0x000fe20008000019 */
[----:B------:R-:W-:Y:S02]  /*4ef0*/  IMAD.U32 R11, RZ, RZ, UR4 ;  /* 0x00000004ff0b7e24 */ /* 0x000fe4000f8e00ff */
[----:B------:R-:W-:Y:S01]  /*4f00*/  @!P1 IMAD.X R6, RZ, RZ, R17, P0 ;  /* 0x000000ffff069224 */ /* 0x000fe200000e0611 */
        /* <DEDUP_REMOVED lines=8> */
.L_x_197:
[----:B------:R-:W-:Y:S01]  /*4f90*/  @!P1 R2UR UR5, R8 ;  /* 0x00000000080592ca */ /* 0x000fe200000e0000 */
[----:B------:R-:W-:Y:S01]  /*4fa0*/  VOTEU.ALL UP0, P1 ;  /* 0x0000000000ff7886 */ /* 0x000fe20000800000 */
[----:B------:R-:W-:Y:S01]  /*4fb0*/  @!P1 R2UR UR4, R6 ;  /* 0x00000000060492ca */ /* 0x000fe200000e0000 */
[----:B--2---:R-:W-:Y:S01]  /*4fc0*/  @!P1 IMAD.MOV.U32 R0, RZ, RZ, 0x2000 ;  /* 0x00002000ff009424 */ /* 0x004fe200078e00ff */
[----:B------:R-:W-:Y:S01]  /*4fd0*/  UMOV UR8, 0x0 ;  /* 0x0000000000087882 */ /* 0x000fe20000000000 */
[----:B------:R-:W-:Y:S01]  /*4fe0*/  UMOV UR9, 0x10000000 ;  /* 0x1000000000097882 */ /* 0x000fe20000000000 */
[----:B------:R-:W-:Y:S01]  /*4ff0*/  @!UP0 UIADD3 UR18, UPT, UPT, UR34, 0x40, URZ ;  /* 0x0000004022128890 */ /* 0x000fe2000fffe0ff */
[----:B------:R-:W-:Y:S01]  /*5000*/  VIADD R14, R14, 0x1 ;  /* 0x000000010e0e7836 */ /* 0x000fe20000000000 */
[----:B------:R-:W-:Y:S01]  /*5010*/  @!UP0 UIADD3 UR16, UPT, UPT, UR21, 0x4200, URZ ;  /* 0x0000420015108890 */ /* 0x000fe2000fffe0ff */
[----:B------:R-:W-:Y:S01]  /*5020*/  VOTEU.ALL UP0, P1 ;  /* 0x0000000000ff7886 */ /* 0x000fe20000800000 */
[----:B------:R-:W-:Y:S01]  /*5030*/  UMOV UR19, UR35 ;  /* 0x0000002300137c82 */ /* 0x000fe20008000000 */
[----:B------:R-:W-:Y:S02]  /*5040*/  UMOV UR20, UR36 ;  /* 0x0000002400147c82 */ /* 0x000fe40008000000 */
[----:B------:R-:W-:Y:S01]  /*5050*/  IMAD.U32 R10, RZ, RZ, UR5 ;  /* 0x00000005ff0a7e24 */ /* 0x000fe2000f8e00ff */
[----:B------:R-:W-:Y:S01]  /*5060*/  UPRMT UR6, UR47, 0x654, UR17 ;  /* 0x000006542f067896 */ /* 0x000fe20008000011 */
        /* <DEDUP_REMOVED lines=9> */
.L_x_199:
[----:B------:R-:W-:Y:S01]  /*5100*/  @!P1 IADD3 R6, P0, PT, R16, 0x580, RZ ;  /* 0x0000058010069810 */ /* 0x000fe20007f1e0ff */
[----:B------:R-:W-:Y:S01]  /*5110*/  VOTEU.ALL UP0, P1 ;  /* 0x0000000000ff7886 */ /* 0x000fe20000800000 */
[----:B------:R-:W-:Y:S01]  /*5120*/  UMOV UR6, 0x0 ;  /* 0x0000000000067882 */ /* 0x000fe20000000000 */
[----:B------:R-:W-:Y:S01]  /*5130*/  UMOV UR7, 0x10000000 ;  /* 0x1000000000077882 */ /* 0x000fe20000000000 */
[----:B------:R-:W-:Y:S01]  /*5140*/  @!P1 R2UR UR5, R6 ;  /* 0x00000000060592ca */ /* 0x000fe200000e0000 */
[----:B--2---:R-:W-:Y:S01]  /*5150*/  @!P1 IMAD.X R0, RZ, RZ, R17, P0 ;  /* 0x000000ffff009224 */ /* 0x004fe200000e0611 */
[----:B------:R-:W-:Y:S01]  /*5160*/  @!UP0 UIADD3 UR10, UPT, UPT, UR34, 0x60, URZ ;  /* 0x00000060220a8890 */ /* 0x000fe2000fffe0ff */
[----:B------:R-:W-:Y:S01]  /*5170*/  R2UR UR16, R82 ;  /* 0x00000000521072ca */ /* 0x000fe200000e0000 */
[----:B------:R-:W-:Y:S01]  /*5180*/  @!UP0 UIADD3 UR8, UPT, UPT, UR21, 0x6200, URZ ;  /* 0x0000620015088890 */ /* 0x000fe2000fffe0ff */
[----:B------:R-:W-:Y:S01]  /*5190*/  ISETP.NE.AND P0, PT, R14, 0x2, PT ;  /* 0x000000020e00780c */ /* 0x000fe20003f05270 */
[----:B------:R-:W-:Y:S01]  /*51a0*/  @!UP0 UIADD3 UR9, UPT, UPT, UR21, 0xd8, URZ ;  /* 0x000000d815098890 */ /* 0x000fe2000fffe0ff */
[----:B------:R-:W-:Y:S01]  /*51b0*/  @!P1 R2UR UR4, R0 ;  /* 0x00000000000492ca */ /* 0x000fe200000e0000 */
[----:B------:R-:W-:Y:S01]  /*51c0*/  VOTEU.ALL UP0, P1 ;  /* 0x0000000000ff7886 */ /* 0x000fe20000800000 */
[----:B------:R-:W-:Y:S01]  /*51d0*/  UMOV UR11, UR35 ;  /* 0x00000023000b7c82 */ /* 0x000fe20008000000 */
[----:B------:R-:W-:Y:S01]  /*51e0*/  UMOV UR12, UR36 ;  /* 0x00000024000c7c82 */ /* 0x000fe20008000000 */
[----:B------:R-:W-:Y:S01]  /*51f0*/  SEL R0, RZ, 0x1, P0 ;  /* 0x00000001ff007807 */ /* 0x000fe20000000000 */
[----:B------:R-:W-:Y:S01]  /*5200*/  UIADD3 UR20, UPT, UPT, UR13, UR63, URZ ;  /* 0x0000003f0d147290 */ /* 0x000fe2000fffe0ff */
[----:B------:R-:W-:Y:S01]  /*5210*/  IMAD.U32 R8, RZ, RZ, UR5 ;  /* 0x00000005ff087e24 */ /* 0x000fe2000f8e00ff */
[----:B------:R-:W-:Y:S01]  /*5220*/  LOP3.LUT R15, R15, 0x1, RZ, 0x3c, !PT ;  /* 0x000000010f0f7812 */ /* 0x000fe200078e3cff */
[----:B------:R-:W-:Y:S01]  /*5230*/  UPLOP3.LUT UP3, UPT, UPT, UPT, UPT, 0x80, 0x8 ;  /* 0x000000000008789c */ /* 0x000fe20003f6f070 */
[----:B------:R-:W-:Y:S01]  /*5240*/  LOP3.LUT R13, R13, R0, RZ, 0x3c, !PT ;  /* 0x000000000d0d7212 */ /* 0x000fe200078e3cff */
[----:B------:R-:W-:Y:S01]  /*5250*/  UIADD3 UR16, UPT, UPT, UR14, UR16, URZ ;  /* 0x000000100e107290 */ /* 0x000fe2000fffe0ff */
[----:B------:R-:W-:Y:S01]  /*5260*/  SEL R14, R14, RZ, P0 ;  /* 0x000000ff0e0e7207 */ /* 0x000fe20000000000 */
[----:B------:R-:W-:Y:S01]  /*5270*/  UMOV UR36, UR29 ;  /* 0x0000001d00247c82 */ /* 0x000fe20008000000 */
[----:B------:R-:W-:Y:S01]  /*5280*/  IMAD.U32 R9, RZ, RZ, UR4 ;  /* 0x00000004ff097e24 */ /* 0x000fe2000f8e00ff */
[----:B------:R-:W-:Y:S04]  /*5290*/  @!P1 R2UR UR4, R8 ;  /* 0x00000000080492ca */ /* 0x000fe800000e0000 */
[----:B------:R-:W-:Y:S11]  /*52a0*/  @!P1 R2UR UR5, R9 ;  /* 0x00000000090592ca */ /* 0x000ff600000e0000 */
[----:B------:R-:W-:Y:S02]  /*52b0*/  @!UPT UIADD3 URZ, UPT, UPT, URZ, URZ, URZ ;  /* 0x000000fffffff290 */ /* 0x000fe4000fffe0ff */
[----:B------:R2:W-:Y:S01]  /*52c0*/  @!UP0 UTMALDG.3D [UR8], [UR4], desc[UR6] ;  /* 0x00000608040085b4 */ /* 0x0005e20008011000 */
[----:B------:R2:W-:Y:S01]  /*52d0*/  @!P1 SYNCS.ARRIVE.TRANS64.RED.A0TR RZ, [UR21+0xd8], R7 ;  /* 0x0000d807ffff99a7 */ /* 0x0005e20008300415 */
[----:B------:R-:W-:Y:S01]  /*52e0*/  SYNCS.ARRIVE.TRANS64.RED.A1T0 RZ, [UR37], RZ ;  /* 0x000000ffffff79a7 */ /* 0x000fe20008100425 */
[----:B------:R-:W-:Y:S05]  /*52f0*/  BRA.U UP1, `(.L_x_94) ;  /* 0xfffffff101687547 */ /* 0x000fea000b83ffff */
[----:B------:R-:W-:-:S04]  /*5300*/  SHF.L.U32 R3, R15, 0x1f, RZ ;  /* 0x0000001f0f037819 */ /* 0x000fc800000006ff */
[----:B------:R-:W3:Y:S02]  /*5310*/  SYNCS.PHASECHK.TRANS64.TRYWAIT P0, [UR21+0xe0], R3 ;  /* 0x0000e003ff0075a7 */ /* 0x000ee40008001115 */
[----:B---3--:R-:W-:Y:S05]  /*5320*/  @!P0 BRA `(.L_x_95) ;  /* 0x0000005000488947 */ /* 0x008fea0003800000 */
.L_x_201:
[----:B------:R-:W4:Y:S02]  /*5330*/  SYNCS.PHASECHK.TRANS64.TRYWAIT P0, [UR21+0xe8], R3 ;  /* 0x0000e803ff0075a7 */ /* 0x000f240008001115 */
[----:B----4-:R-:W-:Y:S05]  /*5340*/  @!P0 BRA `(.L_x_96) ;  /* 0x0000005000588947 */ /* 0x010fea0003800000 */
.L_x_203:
[----:B------:R-:W4:Y:S02]  /*5350*/  SYNCS.PHASECHK.TRANS64.TRYWAIT P0, [UR21+0xf0], R3 ;  /* 0x0000f003ff0075a7 */ /* 0x000f240008001115 */
[----:B----4-:R-:W-:Y:S05]  /*5360*/  @!P0 BRA `(.L_x_97) ;  /* 0x0000005000688947 */ /* 0x010fea0003800000 */
.L_x_205:
[----:B---3--:R-:W-:-:S07]  /*5370*/  MOV R0, UR21 ;  /* 0x0000001500007c02 */ /* 0x008fce0008000f00 */
.L_x_98:
[----:B---3--:R-:W-:-:S04]  /*5380*/  SHF.L.U32 R3, R15, 0x1f, RZ ;  /* 0x0000001f0f037819 */ /* 0x008fc800000006ff */
[----:B------:R3:W4:Y:S03]  /*5390*/  SYNCS.PHASECHK.TRANS64.TRYWAIT P0, [R0+URZ+0xf8], R3 ;  /* 0x0000f803000075a7 */ /* 0x00072600080011ff */
[----:B----4-:R-:W-:Y:S05]  /*53a0*/  @!P0 NANOSLEEP.SYNCS 0x989680 ;  /* 0x009896800000895d */ /* 0x010fea0003900000 */
[----:B------:R-:W4:Y:S02]  /*53b0*/  @!P0 SYNCS.PHASECHK.TRANS64 P0, [R0+URZ+0xf8], R3 ;  /* 0x0000f803000085a7 */ /* 0x000f2400080010ff */
[----:B-12-4-:R-:W-:Y:S05]  /*53c0*/  @P0 EXIT ;  /* 0x000000000000094d */ /* 0x016fea0003800000 */
[----:B------:R-:W-:Y:S05]  /*53d0*/  BRA `(.L_x_98) ;  /* 0xfffffffc00e87947 */ /* 0x000fea000383ffff */
.L_x_83:
[----:B------:R-:W-:-:S06]  /*53e0*/  UISETP.GE.AND UP0, UPT, UR17, 0x4, UPT ;  /* 0x000000041100788c */ /* 0x000fcc000bf06270 */
[----:B------:R-:W-:-:S13]  /*53f0*/  PLOP3.LUT P0, PT, PT, PT, UP0, 0x80, 0x8 ;  /* 0x000000000008781c */ /* 0x000fda0003f0f008 */
[----:B------:R-:W-:Y:S05]  /*5400*/  @!P0 EXIT ;  /* 0x000000000000894d */ /* 0x000fea0003800000 */
[----:B------:R-:W-:Y:S01]  /*5410*/  BAR.SYNC.DEFER_BLOCKING 0x6, 0xa0 ;  /* 0x0182800000007b1d */ /* 0x000fe20000010000 */
[C---:B------:R-:W-:Y:S01]  /*5420*/  IMAD.SHL.U32 R2, R94.reuse, 0x20, RZ ;  /* 0x000000205e027824 */ /* 0x040fe200078e00ff */
[C---:B------:R-:W-:Y:S01]  /*5430*/  SHF.L.U32 R37, R94.reuse, 0x10, RZ ;  /* 0x000000105e257819 */ /* 0x040fe200000006ff */
[C---:B------:R-:W-:Y:S01]  /*5440*/  IMAD.SHL.U32 R93, R94.reuse, 0x4, RZ ;  /* 0x000000045e5d7824 */ /* 0x040fe200078e00ff */
[----:B------:R-:W-:Y:S01]  /*5450*/  LOP3.LUT R95, R94, 0x60, RZ, 0xc0, !PT ;  /* 0x000000605e5f7812 */ /* 0x000fe200078ec0ff */
[----:B------:R-:W-:Y:S01]  /*5460*/  HFMA2 R86, -RZ, RZ, 0, 0 ;  /* 0x00000000ff567431 */ /* 0x000fe200000001ff */
[----:B------:R-:W-:Y:S02]  /*5470*/  UMOV UR44, 0x400 ;  /* 0x00000400002c7882 */ /* 0x000fe40000000000 */
[----:B------:R-:W1:Y:S01]  /*5480*/  LDC.64 R78, c[0x0][0x8b0] ;  /* 0x00022c00ff4e7b82 */ /* 0x000e620000000a00 */
[----:B------:R-:W-:Y:S01]  /*5490*/  ULEA UR44, UR47, UR44, 0x18 ;  /* 0x0000002c2f2c7291 */ /* 0x000fe2000f8ec0ff */
[----:B------:R-:W-:Y:S01]  /*54a0*/  LOP3.LUT R6, R2, 0xc0, RZ, 0xc0, !PT ;  /* 0x000000c002067812 */ /* 0x000fe200078ec0ff */
[----:B------:R-:W2:Y:S01]  /*54b0*/  LDCU.64 UR6, c[0x0][0x890] ;  /* 0x00011200ff0677ac */ /* 0x000ea20008000a00 */
[----:B------:R-:W-:Y:S01]  /*54c0*/  LOP3.LUT R92, R94, 0x2, RZ, 0xc0, !PT ;  /* 0x000000025e5c7812 */ /* 0x000fe200078ec0ff */
[----:B------:R-:W-:Y:S01]  /*54d0*/  IMAD.MOV.U32 R90, RZ, RZ, 0x1 ;  /* 0x00000001ff5a7424 */ /* 0x000fe200078e00ff */
[----:B------:R-:W-:Y:S01]  /*54e0*/  LOP3.LUT R93, R6, 0x18, R93, 0xf8, !PT ;  /* 0x00000018065d7812 */ /* 0x000fe200078ef85d */
[----:B------:R-:W-:Y:S01]  /*54f0*/  UIADD3 UR4, UPT, UPT, UR44, 0x200, URZ ;  /* 0x000002002c047890 */ /* 0x000fe2000fffe0ff */
[----:B------:R-:W3:Y:S01]  /*5500*/  LDC.64 R76, c[0x0][0x8a8] ;  /* 0x00022a00ff4c7b82 */ /* 0x000ee20000000a00 */
[----:B------:R-:W-:Y:S01]  /*5510*/  LOP3.LUT R37, R37, 0x600000, RZ, 0xc0, !PT ;  /* 0x0060000025257812 */ /* 0x000fe200078ec0ff */
[----:B------:R-:W-:Y:S01]  /*5520*/  IMAD.MOV.U32 R36, RZ, RZ, RZ ;  /* 0x000000ffff247224 */ /* 0x000fe200078e00ff */
[----:B------:R-:W-:-:S02]  /*5530*/  LOP3.LUT R93, R93, 0xf20, R2, 0xf8, !PT ;  /* 0x00000f205d5d7812 */ /* 0x000fc400078ef802 */
[----:B------:R-:W-:Y:S01]  /*5540*/  CS2R R88, SRZ ;  /* 0x0000000000587805 */ /* 0x000fe2000001ff00 */
[----:B------:R-:W-:Y:S01]  /*5550*/  IMAD.U32 R84, RZ, RZ, UR4 ;  /* 0x00000004ff547e24 */ /* 0x000fe2000f8e00ff */
[----:B------:R-:W-:Y:S01]  /*5560*/  LOP3.LUT R94, R94, 0x4, RZ, 0xc0, !PT ;  /* 0x000000045e5e7812 */ /* 0x000fe200078ec0ff */
[----:B------:R-:W4:Y:S01]  /*5570*/  LDCU UR60, c[0x0][0x370] ;  /* 0x00006e00ff3c77ac */ /* 0x000f220008000800 */
[----:B------:R-:W4:Y:S02]  /*5580*/  LDS R0, [UR44+0x1c0] ;  /* 0x0001c02cff007984 */ /* 0x000f240008000800 */
[----:B------:R-:W-:Y:S01]  /*5590*/  LEA R93, R93, R84, 0x1 ;  /* 0x000000545d5d7211 */ /* 0x000fe200078e08ff */
[----:B------:R-:W1:Y:S01]  /*55a0*/  LDCU UR43, c[0x0][0xb0c] ;  /* 0x00016180ff2b77ac */ /* 0x000e620008000800 */
[----:B--2---:R-:W-:Y:S01]  /*55b0*/  IMAD.U32 R97, RZ, RZ, UR6 ;  /* 0x00000006ff617e24 */ /* 0x004fe2000f8e00ff */
[----:B------:R-:W-:Y:S02]  /*55c0*/  MOV R96, UR7 ;  /* 0x0000000700607c02 */ /* 0x000fe40008000f00 */
[--C-:B------:R-:W-:Y:S01]  /*55d0*/  IMAD R92, R92, -0x10, R93.reuse ;  /* 0xfffffff05c5c7824 */ /* 0x100fe200078e025d */
[----:B------:R-:W2:Y:S01]  /*55e0*/  LDCU UR39, c[0x0][0xb30] ;  /* 0x00016600ff2777ac */ /* 0x000ea20008000800 */
[----:B------:R-:W-:Y:S01]  /*55f0*/  IMAD R91, R94, -0x10, R93 ;  /* 0xfffffff05e5b7824 */ /* 0x000fe200078e025d */
[----:B------:R-:W1:Y:S01]  /*5600*/  LDCU.64 UR54, c[0x0][0x888] ;  /* 0x00011100ff3677ac */ /* 0x000e620008000a00 */
[----:B------:R-:W1:Y:S01]  /*5610*/  LDCU.64 UR40, c[0x0][0xb28] ;  /* 0x00016500ff2877ac */ /* 0x000e620008000a00 */
[----:B------:R-:W1:Y:S01]  /*5620*/  LDCU.128 UR56, c[0x0][0xb10] ;  /* 0x00016200ff3877ac */ /* 0x000e620008000c00 */
[----:B------:R-:W1:Y:S01]  /*5630*/  LDCU UR53, c[0x0][0x374] ;  /* 0x00006e80ff3577ac */ /* 0x000e620008000800 */
[----:B------:R-:W-:Y:S01]  /*5640*/  UMOV UR52, URZ ;  /* 0x000000ff00347c82 */ /* 0x000fe20008000000 */
[----:B------:R-:W-:Y:S01]  /*5650*/  UMOV UR46, URZ ;  /* 0x000000ff002e7c82 */ /* 0x000fe20008000000 */
[----:B-1234-:R-:W-:-:S07]  /*5660*/  IMAD.IADD R37, R0, 0x1, R37 ;  /* 0x0000000100257824 */ /* 0x01efce00078e0225 */
.L_x_142:
[----:B------:R-:W-:Y:S02]  /*5670*/  LEA R3, R86, UR44, 0x3 ;  /* 0x0000002c56037c11 */ /* 0x000fe4000f8e18ff */
[----:B------:R-:W-:Y:S02]  /*5680*/  SHF.L.U32 R0, R88, 0x1f, RZ ;  /* 0x0000001f58007819 */ /* 0x000fe400000006ff */
[----:B------:R-:W-:Y:S02]  /*5690*/  LEA R5, R86, UR44, 0x4 ;  /* 0x0000002c56057c11 */ /* 0x000fe4000f8e20ff */
[----:B-1----:R-:W1:Y:S02]  /*56a0*/  SYNCS.PHASECHK.TRANS64.TRYWAIT P0, [R3+URZ+0x110], R0 ;  /* 0x00011000030075a7 */ /* 0x002e6400080011ff */
[----:B-12---:R-:W-:Y:S05]  /*56b0*/  @!P0 BRA `(.L_x_99) ;  /* 0x0000004c00ac8947 */ /* 0x006fea0003800000 */
.L_x_206:
        /* <DEDUP_REMOVED lines=11> */
[----:B------:R-:W-:Y:S01]  /*5770*/  PLOP3.LUT P0, PT, PT, PT, UP1, 0x80, 0x8 ;  /* 0x000000000008781c */ /* 0x000fe20003f0f018 */
[----:B------:R-:W-:Y:S11]  /*5780*/  UP2UR UR62, UPR, URZ, 0x2 ;  /* 0x00000002ff3e7883 */ /* 0x000ff60008000000 */
[----:B------:R-:W-:Y:S01]  /*5790*/  @!UPT UIADD3 URZ, UPT, UPT, URZ, URZ, URZ ;  /* 0x000000fffffff290 */ /* 0x000fe2000fffe0ff */
[----:B-1----:R-:W-:Y:S02]  /*57a0*/  @P0 SHF.R.U32.HI R0, RZ, 0x10, R5 ;  /* 0x00000010ff000819 */ /* 0x002fe40000011605 */
        /* <DEDUP_REMOVED lines=12> */
[----:B------:R-:W2:Y:S01]  /*5870*/  LDCU UR12, c[0x0][0xb20] ;  /* 0x00016400ff0c77ac */ /* 0x000ea20008000800 */
[----:B------:R-:W-:Y:S02]  /*5880*/  UIMAD.WIDE.U32 UR4, UR53, UR59, URZ ;  /* 0x0000003b350472a5 */ /* 0x000fe4000f8e00ff */
[----:B------:R-:W-:Y:S02]  /*5890*/  UIMAD.WIDE.U32 UR6, UR60, UR56, URZ ;  /* 0x000000383c0672a5 */ /* 0x000fe4000f8e00ff */
[----:B------:R-:W-:Y:S02]  /*58a0*/  UISETP.NE.AND UP0, UPT, UR58, 0x1, UPT ;  /* 0x000000013a00788c */ /* 0x000fe4000bf05270 */
[----:B------:R-:W-:Y:S02]  /*58b0*/  UIMAD.WIDE.U32 UR8, UR37, UR59, URZ ;  /* 0x0000003b250872a5 */ /* 0x000fe4000f8e00ff */
[----:B------:R-:W-:Y:S02]  /*58c0*/  UIMAD.WIDE.U32 UR10, UR38, UR56, URZ ;  /* 0x00000038260a72a5 */ /* 0x000fe4000f8e00ff */
[----:B------:R-:W-:Y:S02]  /*58d0*/  UISETP.NE.AND UP1, UPT, UR43, 0x1, UPT ;  /* 0x000000012b00788c */ /* 0x000fe4000bf25270 */
[----:B------:R-:W-:Y:S01]  /*58e0*/  UISETP.NE.AND UP2, UPT, UR42, 0x1, UPT ;  /* 0x000000012a00788c */ /* 0x000fe2000bf45270 */
[----:B------:R-:W-:Y:S02]  /*58f0*/  UMOV UR4, UR5 ;  /* 0x0000000500047c82 */ /* 0x000fe40008000000 */
[----:B--2---:R-:W-:Y:S03]  /*5900*/  USHF.R.U32.HI UR5, URZ, UR12, UR4 ;  /* 0x0000000cff057299 */ /* 0x004fe60008011604 */
[----:B------:R-:W-:Y:S02]  /*5910*/  UMOV UR4, UR7 ;  /* 0x0000000700047c82 */ /* 0x000fe40008000000 */
[----:B------:R-:W-:Y:S02]  /*5920*/  USHF.R.U32.HI UR7, URZ, UR57, UR4 ;  /* 0x00000039ff077299 */ /* 0x000fe40008011604 */
[----:B------:R-:W-:Y:S02]  /*5930*/  USEL UR4, UR53, UR5, !UP0 ;  /* 0x0000000535047287 */ /* 0x000fe4000c000000 */
[----:B------:R-:W-:Y:S01]  /*5940*/  USEL UR7, UR60, UR7, !UP1 ;  /* 0x000000073c077287 */ /* 0x000fe2000c800000 */
[----:B------:R-:W-:Y:S01]  /*5950*/  UMOV UR5, UR9 ;  /* 0x0000000900057c82 */ /* 0x000fe20008000000 */
[----:B------:R-:W-:Y:S02]  /*5960*/  UIMAD.WIDE.U32 UR8, UR4, UR40, URZ ;  /* 0x00000028040872a5 */ /* 0x000fe4000f8e00ff */
[----:B------:R-:W-:Y:S03]  /*5970*/  USHF.R.U32.HI UR6, URZ, UR12, UR5 ;  /* 0x0000000cff067299 */ /* 0x000fe60008011605 */
[----:B------:R-:W-:Y:S01]  /*5980*/  UMOV UR5, UR11 ;  /* 0x0000000b00057c82 */ /* 0x000fe20008000000 */
[----:B------:R-:W-:Y:S02]  /*5990*/  UIMAD.WIDE.U32 UR10, UR7, UR40, URZ ;  /* 0x00000028070a72a5 */ /* 0x000fe4000f8e00ff */
[----:B------:R-:W-:Y:S02]  /*59a0*/  USHF.R.U32.HI UR12, URZ, UR57, UR5 ;  /* 0x00000039ff0c7299 */ /* 0x000fe40008011605 */
[----:B------:R-:W-:Y:S01]  /*59b0*/  USEL UR6, UR37, UR6, !UP0 ;  /* 0x0000000625067287 */ /* 0x000fe2000c000000 */
[----:B------:R-:W-:Y:S02]  /*59c0*/  UMOV UR5, UR9 ;  /* 0x0000000900057c82 */ /* 0x000fe40008000000 */
[----:B------:R-:W-:Y:S01]  /*59d0*/  UMOV UR10, UR11 ;  /* 0x0000000b000a7c82 */ /* 0x000fe20008000000 */
[----:B------:R-:W-:Y:S02]  /*59e0*/  @UP2 USHF.R.U32.HI UR4, URZ, UR41, UR5 ;  /* 0x00000029ff042299 */ /* 0x000fe40008011605 */
[----:B------:R-:W-:Y:S02]  /*59f0*/  @UP2 USHF.R.U32.HI UR7, URZ, UR41, UR10 ;  /* 0x00000029ff072299 */ /* 0x000fe4000801160a */
[----:B------:R-:W-:Y:S02]  /*5a00*/  UIMAD UR4, UR42, UR4, URZ ;  /* 0x000000042a0472a4 */ /* 0x000fe4000f8e02ff */
        /* <DEDUP_REMOVED lines=8> */
[----:B------:R-:W-:Y:S02]  /*5a90*/  USEL UR11, UR6, UR4, !UP2 ;  /* 0x00000004060b7287 */ /* 0x000fe4000d000000 */
[----:B------:R-:W-:Y:S02]  /*5aa0*/  UIADD3 UR8, UPT, UPT, -UR5, URZ, URZ ;  /* 0x000000ff05087290 */ /* 0x000fe4000fffe1ff */
[----:B------:R-:W-:Y:S01]  /*5ab0*/  UIADD3 UR10, UPT, UPT, -UR11, URZ, URZ ;  /* 0x000000ff0b0a7290 */ /* 0x000fe2000fffe1ff */
[----:B------:R-:W-:Y:S01]  /*5ac0*/  @!UP0 UMOV UR4, UR9 ;  /* 0x0000000900048c82 */ /* 0x000fe20008000000 */
[----:B------:R-:W-:Y:S02]  /*5ad0*/  UIADD3 UR9, UPT, UPT, -UR6, URZ, URZ ;  /* 0x000000ff06097290 */ /* 0x000fe4000fffe1ff */
[----:B------:R-:W-:Y:S02]  /*5ae0*/  @!UP0 USHF.R.U32.HI UR4, URZ, UR41, UR4 ;  /* 0x00000029ff048299 */ /* 0x000fe40008011604 */
[----:B------:R-:W-:Y:S02]  /*5af0*/  UIMAD UR10, UR42, UR10, UR6 ;  /* 0x0000000a2a0a72a4 */ /* 0x000fe4000f8e0206 */
[----:B------:R-:W-:Y:S04]  /*5b00*/  @!UP0 USEL UR4, UR5, UR4, !UP2 ;  /* 0x0000000405048287 */ /* 0x000fe8000d000000 */
[----:B------:R-:W-:Y:S02]  /*5b10*/  @!UP0 UIMAD UR10, UR7, UR10, UR4 ;  /* 0x0000000a070a82a4 */ /* 0x000fe4000f8e0204 */
[----:B------:R-:W-:Y:S02]  /*5b20*/  @!UP0 UIADD3 UR11, UPT, UPT, UR11, -UR4, URZ ;  /* 0x800000040b0b8290 */ /* 0x000fe4000fffe0ff */
[----:B------:R-:W-:Y:S02]  /*5b30*/  UIMAD UR7, UR43, UR8, UR38 ;  /* 0x000000082b0772a4 */ /* 0x000fe4000f8e0226 */
[----:B------:R-:W-:Y:S02]  /*5b40*/  @!UP0 UIMAD UR6, UR11, UR42, UR5 ;  /* 0x0000002a0b0682a4 */ /* 0x000fe4000f8e0205 */
[----:B------:R-:W-:Y:S01]  /*5b50*/  UIMAD UR4, UR58, UR9, UR37 ;  /* 0x000000093a0472a4 */ /* 0x000fe2000f8e0225 */
[----:B------:R-:W-:Y:S02]  /*5b60*/  @!UP0 UMOV UR5, UR10 ;  /* 0x0000000a00058c82 */ /* 0x000fe40008000000 */
[----:B------:R-:W-:Y:S02]  /*5b70*/  UIMAD UR38, UR5, UR43, UR7 ;  /* 0x0000002b052672a4 */ /* 0x000fe4000f8e0207 */
[----:B------:R-:W-:Y:S11]  /*5b80*/  UIMAD UR37, UR6, UR58, UR4 ;  /* 0x0000003a062572a4 */ /* 0x000ff6000f8e0204 */
[----:B------:R-:W-:Y:S01]  /*5b90*/  @!UPT UIADD3 URZ, UPT, UPT, URZ, URZ, URZ ;  /* 0x000000fffffff290 */ /* 0x000fe2000fffe0ff */
.L_x_100:
[----:B------:R-:W-:Y:S01]  /*5ba0*/  UISETP.NE.AND UP0, UPT, UR39, 0x1, UPT ;  /* 0x000000012700788c */ /* 0x000fe2000bf05270 */
[----:B------:R-:W-:Y:S01]  /*5bb0*/  LOP3.LUT P0, RZ, R84, 0x1b0, RZ, 0xc0, !PT ;  /* 0x000001b054ff7812 */ /* 0x000fe2000780c0ff */
[----:B------:R-:W-:Y:S01]  /*5bc0*/  USHF.L.U32 UR50, UR16, 0x7, URZ ;  /* 0x0000000710327899 */ /* 0x000fe200080006ff */
[----:B------:R-:W-:Y:S01]  /*5bd0*/  BSSY.RECONVERGENT B6, `(.L_x_101) ;  /* 0x0000034000067945 */ /* 0x000fe20003800200 */
[----:B------:R-:W-:Y:S01]  /*5be0*/  USHF.L.U32 UR49, UR20, 0x7, URZ ;  /* 0x0000000714317899 */ /* 0x000fe200080006ff */
[----:B------:R-:W-:Y:S06]  /*5bf0*/  IADD3 R86, PT, PT, R86, 0x1, RZ ;  /* 0x0000000156567810 */ /* 0x000fec0007ffe0ff */
[----:B------:R-:W2:Y:S01]  /*5c00*/  @!UP0 LDCU.128 UR12, c[0x0][0xb10] ;  /* 0x00016200ff0c87ac */ /* 0x000ea20008000c00 */
[----:B------:R-:W3:Y:S01]  /*5c10*/  @!UP0 LDCU UR5, c[0x0][0xb0c] ;  /* 0x00016180ff0587ac */ /* 0x000ee20008000800 */
[----:B------:R-:W4:Y:S01]  /*5c20*/  @!UP0 LDCU UR10, c[0x0][0xb20] ;  /* 0x00016400ff0a87ac */ /* 0x000f220008000800 */
[----:B--2---:R-:W-:Y:S02]  /*5c30*/  UIMAD.WIDE.U32 UR8, UR38, UR12, URZ ;  /* 0x0000000c260872a5 */ /* 0x004fe4000f8e00ff */
[----:B------:R-:W-:Y:S02]  /*5c40*/  UIMAD.WIDE.U32 UR6, UR37, UR15, URZ ;  /* 0x0000000f250672a5 */ /* 0x000fe4000f8e00ff */
[----:B------:R-:W-:Y:S03]  /*5c50*/  @!UP0 UISETP.NE.AND UP1, UPT, UR14, 0x1, UPT ;  /* 0x000000010e00888c */ /* 0x000fe6000bf25270 */
[----:B------:R-:W-:Y:S01]  /*5c60*/  @!UP0 UMOV UR4, UR9 ;  /* 0x0000000900048c82 */ /* 0x000fe20008000000 */
[----:B---3--:R-:W-:Y:S02]  /*5c70*/  @!UP0 UISETP.NE.AND UP2, UPT, UR5, 0x1, UPT ;  /* 0x000000010500888c */ /* 0x008fe4000bf45270 */
[----:B------:R-:W-:Y:S01]  /*5c80*/  @!UP0 USHF.R.U32.HI UR4, URZ, UR13, UR4 ;  /* 0x0000000dff048299 */ /* 0x000fe20008011604 */
[----:B------:R-:W-:Y:S02]  /*5c90*/  @!UP0 UMOV UR6, UR7 ;  /* 0x0000000700068c82 */ /* 0x000fe40008000000 */
[----:B----4-:R-:W-:Y:S02]  /*5ca0*/  @!UP0 USHF.R.U32.HI UR6, URZ, UR10, UR6 ;  /* 0x0000000aff068299 */ /* 0x010fe40008011606 */
[----:B------:R-:W-:Y:S02]  /*5cb0*/  @!UP0 USEL UR7, UR38, UR4, !UP2 ;  /* 0x0000000426078287 */ /* 0x000fe4000d000000 */
[----:B------:R-:W-:Y:S04]  /*5cc0*/  @!UP0 USEL UR6, UR37, UR6, !UP1 ;  /* 0x0000000625068287 */ /* 0x000fe8000c800000 */
[----:B------:R-:W-:Y:S02]  /*5cd0*/  @!UP0 UIADD3 UR4, UPT, UPT, -UR7, UR6, URZ ;  /* 0x0000000607048290 */ /* 0x000fe4000fffe1ff */
[----:B------:R-:W-:Y:S02]  /*5ce0*/  @!UP0 UIADD3 UR6, UPT, UPT, UR7, -UR6, URZ ;  /* 0x8000000607068290 */ /* 0x000fe4000fffe0ff */
[----:B------:R-:W-:Y:S02]  /*5cf0*/  @!UP0 UIMAD UR38, UR4, UR5, UR38 ;  /* 0x00000005042682a4 */ /* 0x000fe4000f8e0226 */
[----:B------:R-:W-:Y:S01]  /*5d00*/  @!UP0 UIMAD UR37, UR6, UR14, UR37 ;  /* 0x0000000e062582a4 */ /* 0x000fe2000f8e0225 */
[----:B------:R-:W-:Y:S11]  /*5d10*/  @!P0 BRA `(.L_x_102) ;  /* 0x00000000007c8947 */ /* 0x000ff60003800000 */
[----:B------:R-:W2:Y:S01]  /*5d20*/  LDCU.64 UR8, c[0x4][0x80] ;  /* 0x01001000ff0877ac */ /* 0x000ea20008000a00 */
[----:B------:R-:W-:Y:S01]  /*5d30*/  MOV R2, 0x0 ;  /* 0x0000000000027802 */ /* 0x000fe20000000f00 */
[----:B------:R-:W-:Y:S02]  /*5d40*/  HFMA2 R12, -RZ, RZ, 0, 5.9604644775390625e-08 ;  /* 0x00000001ff0c7431 */ /* 0x000fe400000001ff */
[----:B------:R-:W-:Y:S01]  /*5d50*/  IMAD.MOV.U32 R8, RZ, RZ, 0x70 ;  /* 0x00000070ff087424 */ /* 0x000fe200078e00ff */
[----:B------:R3:W4:Y:S01]  /*5d60*/  LDC.64 R14, c[0x4][R2] ;  /* 0x01000000020e7b82 */ /* 0x0007220000000a00 */
[----:B------:R-:W1:Y:S01]  /*5d70*/  LDCU.64 UR6, c[0x4][0x88] ;  /* 0x01001100ff0677ac */ /* 0x000e620008000a00 */
[----:B------:R-:W-:Y:S01]  /*5d80*/  IMAD.MOV.U32 R13, RZ, RZ, RZ ;  /* 0x000000ffff0d7224 */ /* 0x000fe200078e00ff */
[----:B------:R-:W1:Y:S01]  /*5d90*/  LDCU.64 UR4, c[0x4][0x8] ;  /* 0x01000100ff0477ac */ /* 0x000e620008000a00 */
[----:B--2---:R-:W-:Y:S01]  /*5da0*/  MOV R5, UR9 ;  /* 0x0000000900057c02 */ /* 0x004fe20008000f00 */
[----:B------:R-:W-:Y:S01]  /*5db0*/  IMAD.U32 R4, RZ, RZ, UR8 ;  /* 0x00000008ff047e24 */ /* 0x000fe2000f8e00ff */
[----:B-1----:R-:W-:Y:S01]  /*5dc0*/  MOV R7, UR7 ;  /* 0x0000000700077c02 */ /* 0x002fe20008000f00 */
[----:B------:R-:W-:Y:S01]  /*5dd0*/  IMAD.U32 R6, RZ, RZ, UR6 ;  /* 0x00000006ff067e24 */ /* 0x000fe2000f8e00ff */
[----:B------:R-:W-:Y:S01]  /*5de0*/  MOV R11, UR5 ;  /* 0x00000005000b7c02 */ /* 0x000fe20008000f00 */
[----:B------:R-:W-:Y:S02]  /*5df0*/  IMAD.U32 R10, RZ, RZ, UR4 ;  /* 0x00000004ff0a7e24 */ /* 0x000fe4000f8e00ff */
[----:B------:R-:W-:Y:S07]  /*5e00*/  LEPC R20, `(.L_x_103) ;  /* 0x000000001014794e */ /* 0x000fee0000000000 */
[----:B---345:R-:W-:Y:S05]  /*5e10*/  CALL.ABS.NOINC R14 ;  /* 0x000000000e007343 */ /* 0x038fea0003c00000 */
.L_x_103:
[----:B------:R-:W1:Y:S01]  /*5e20*/  LDCU.64 UR8, c[0x4][0x80] ;  /* 0x01001000ff0877ac */ /* 0x000e620008000a00 */
[----:B------:R-:W2:Y:S01]  /*5e30*/  LDC.64 R2, c[0x4][R2] ;  /* 0x0100000002027b82 */ /* 0x000ea20000000a00 */
[----:B------:R-:W-:Y:S02]  /*5e40*/  HFMA2 R12, -RZ, RZ, 0, 5.9604644775390625e-08 ;  /* 0x00000001ff0c7431 */ /* 0x000fe400000001ff */
[----:B------:R-:W-:Y:S02]  /*5e50*/  IMAD.MOV.U32 R8, RZ, RZ, 0x70 ;  /* 0x00000070ff087424 */ /* 0x000fe400078e00ff */
[----:B------:R-:W-:Y:S01]  /*5e60*/  IMAD.MOV.U32 R13, RZ, RZ, RZ ;  /* 0x000000ffff0d7224 */ /* 0x000fe200078e00ff */
[----:B------:R-:W3:Y:S01]  /*5e70*/  LDCU.64 UR6, c[0x4][0x88] ;  /* 0x01001100ff0677ac */ /* 0x000ee20008000a00 */
[----:B------:R-:W4:Y:S01]  /*5e80*/  LDCU.64 UR4, c[0x4][0x8] ;  /* 0x01000100ff0477ac */ /* 0x000f220008000a00 */
[----:B-1----:R-:W-:Y:S02]  /*5e90*/  MOV R4, UR8 ;  /* 0x0000000800047c02 */ /* 0x002fe40008000f00 */
[----:B------:R-:W-:Y:S02]  /*5ea0*/  MOV R5, UR9 ;  /* 0x0000000900057c02 */ /* 0x000fe40008000f00 */
[----:B---3--:R-:W-:Y:S01]  /*5eb0*/  MOV R7, UR7 ;  /* 0x0000000700077c02 */ /* 0x008fe20008000f00 */
[----:B------:R-:W-:Y:S01]  /*5ec0*/  IMAD.U32 R6, RZ, RZ, UR6 ;  /* 0x00000006ff067e24 */ /* 0x000fe2000f8e00ff */
[----:B----4-:R-:W-:Y:S01]  /*5ed0*/  MOV R11, UR5 ;  /* 0x00000005000b7c02 */ /* 0x010fe20008000f00 */
[----:B------:R-:W-:Y:S02]  /*5ee0*/  IMAD.U32 R10, RZ, RZ, UR4 ;  /* 0x00000004ff0a7e24 */ /* 0x000fe4000f8e00ff */
[----:B------:R-:W-:Y:S07]  /*5ef0*/  LEPC R20, `(.L_x_102) ;  /* 0x000000001014794e */ /* 0x000fee0000000000 */
[----:B--2---:R-:W-:Y:S05]  /*5f00*/  CALL.ABS.NOINC R2 ;  /* 0x0000000002007343 */ /* 0x004fea0003c00000 */
.L_x_102:
[----:B------:R-:W-:Y:S05]  /*5f10*/  BSYNC.RECONVERGENT B6 ;  /* 0x0000000000067941 */ /* 0x000fea0003800200 */
.L_x_101:
[----:B------:R-:W-:Y:S02]  /*5f20*/  R2UR UR6, R83 ;  /* 0x00000000530672ca */ /* 0x000fe400000e0000 */
[----:B------:R-:W-:Y:S02]  /*5f30*/  R2UR UR5, R97 ;  /* 0x00000000610572ca */ /* 0x000fe400000e0000 */
[----:B------:R-:W-:Y:S02]  /*5f40*/  R2UR UR4, R96 ;  /* 0x00000000600472ca */ /* 0x000fe400000e0000 */
[----:B------:R-:W-:Y:S02]  /*5f50*/  ISETP.NE.U32.AND P4, PT, R78, RZ, PT ;  /* 0x000000ff4e00720c */ /* 0x000fe40003f85070 */
[----:B------:R-:W-:Y:S02]  /*5f60*/  ISETP.NE.U32.AND P2, PT, RZ, UR54, PT ;  /* 0x00000036ff007c0c */ /* 0x000fe4000bf45070 */
[----:B------:R-:W-:Y:S02]  /*5f70*/  ISETP.NE.AND.EX P4, PT, R79, RZ, PT, P4 ;  /* 0x000000ff4f00720c */ /* 0x000fe40003f85340 */
[----:B------:R-:W-:Y:S01]  /*5f80*/  ISETP.NE.AND.EX P2, PT, RZ, UR55, PT, P2 ;  /* 0x00000037ff007c0c */ /* 0x000fe2000bf45320 */
[----:B------:R-:W-:Y:S02]  /*5f90*/  UISETP.NE.AND UP2, UPT, UR6, URZ, UPT ;  /* 0x000000ff0600728c */ /* 0x000fe4000bf45270 */
[----:B------:R-:W-:Y:S04]  /*5fa0*/  UISETP.NE.U32.AND UP0, UPT, UR5, URZ, UPT ;  /* 0x000000ff0500728c */ /* 0x000fe8000bf05070 */
[----:B------:R-:W-:Y:S01]  /*5fb0*/  UISETP.NE.AND.EX UP1, UPT, UR4, URZ, UPT, UP0 ;  /* 0x000000ff0400728c */ /* 0x000fe2000bf25300 */
[----:B------:R-:W-:Y:S01]  /*5fc0*/  PLOP3.LUT P1, PT, PT, PT, UP2, 0x80, 0x8 ;  /* 0x000000000008781c */ /* 0x000fe20003f2f028 */
[----:B------:R-:W-:Y:S03]  /*5fd0*/  UPLOP3.LUT UP0, UPT, UPT, UPT, UPT, 0x40, 0x4 ;  /* 0x000000000004789c */ /* 0x000fe60003f0e870 */
[----:B------:R-:W-:Y:S06]  /*5fe0*/  @UP2 UPLOP3.LUT UP0, UPT, UPT, UPT, UP1, 0x80, 0x8 ;  /* 0x000000000008289c */ /* 0x000fec0003f0f010 */
[----:B------:R-:W-:Y:S01]  /*5ff0*/  PLOP3.LUT P0, PT, PT, PT, UP0, 0x80, 0x8 ;  /* 0x000000000008781c */ /* 0x000fe20003f0f008 */
[----:B------:R-:W-:Y:S01]  /*6000*/  @!UPT UIADD3 URZ, UPT, UPT, URZ, URZ, URZ ;  /* 0x000000fffffff290 */ /* 0x000fe2000fffe0ff */
[----:B------:R-:W-:Y:S11]  /*6010*/  BRA.U !UP1, `(.L_x_104) ;  /* 0x0000000109407547 */ /* 0x000ff6000b800000 */
[----:B------:R-:W-:Y:S01]  /*6020*/  UISETP.NE.U32.AND UP0, UPT, UR54, URZ, UPT ;  /* 0x000000ff3600728c */ /* 0x000fe2000bf05070 */
[----:B------:R-:W-:Y:S01]  /*6030*/  R2UR UR6, R97 ;  /* 0x00000000610672ca */ /* 0x000fe200000e0000 */
[----:B------:R-:W2:Y:S01]  /*6040*/  LDCU.64 UR8, c[0x0][0x358] ;  /* 0x00006b00ff0877ac */ /* 0x000ea20008000a00 */
[----:B------:R-:W-:Y:S02]  /*6050*/  HFMA2 R80, -RZ, RZ, 0, 5.9604644775390625e-08 ;  /* 0x00000001ff507431 */ /* 0x000fe400000001ff */
[----:B-1----:R-:W-:Y:S01]  /*6060*/  IMAD.MOV.U32 R0, RZ, RZ, 0x1 ;  /* 0x00000001ff007424 */ /* 0x002fe200078e00ff */
[----:B------:R-:W-:Y:S06]  /*6070*/  UISETP.NE.AND.EX UP0, UPT, UR55, URZ, UPT, UP0 ;  /* 0x000000ff3700728c */ /* 0x000fec000bf05300 */
[----:B------:R-:W-:Y:S05]  /*6080*/  PLOP3.LUT P3, PT, PT, PT, UP0, 0x80, 0x8 ;  /* 0x000000000008781c */ /* 0x000fea0003f6f008 */
[----:B------:R-:W1:Y:S01]  /*6090*/  @UP0 LDCU.64 UR4, c[0x0][0x888] ;  /* 0x00011100ff0407ac */ /* 0x000e620008000a00 */
[----:B------:R-:W-:Y:S07]  /*60a0*/  @UP0 UIMAD UR6, UR36, UR6, URZ ;  /* 0x00000006240602a4 */ /* 0x000fee000f8e02ff */
[----:B------:R-:W-:Y:S01]  /*60b0*/  @!P3 PRMT R80, R0, 0x7610, R80 ;  /* 0x000076100050b816 */ /* 0x000fe20000000050 */
[----:B-1----:R-:W-:Y:S06]  /*60c0*/  @UP0 UIMAD.WIDE UR4, UR6, 0x4, UR4 ;  /* 0x00000004060408a5 */ /* 0x002fec000f8e0204 */
[----:B------:R-:W-:Y:S02]  /*60d0*/  IMAD.U32 R2, RZ, RZ, UR4 ;  /* 0x00000004ff027e24 */ /* 0x000fe4000f8e00ff */
[----:B------:R-:W-:Y:S03]  /*60e0*/  IMAD.U32 R3, RZ, RZ, UR5 ;  /* 0x00000005ff037e24 */ /* 0x000fe6000f8e00ff */
[----:B------:R-:W1:Y:S02]  /*60f0*/  @!UP0 LDCU UR4, c[0x0][0x880] ;  /* 0x00011000ff0487ac */ /* 0x000e640008000800 */
[----:B--2--5:R2:W5:Y:S02]  /*6100*/  @P3 LDG.E R41, desc[UR8][R2.64] ;  /* 0x0000000802293981 */ /* 0x024564000c1e1900 */
[----:B-12---:R-:W-:Y:S02]  /*6110*/  @!P3 MOV R41, UR4 ;  /* 0x000000040029bc02 */ /* 0x006fe40008000f00 */
.L_x_104:
[----:B------:R-:W-:Y:S05]  /*6120*/  @!P4 BRA `(.L_x_105) ;  /* 0x000000000024c947 */ /* 0x000fea0003800000 */
[----:B------:R-:W-:Y:S01]  /*6130*/  ISETP.NE.U32.AND P3, PT, R76, RZ, PT ;  /* 0x000000ff4c00720c */ /* 0x000fe20003f65070 */
[----:B------:R-:W2:Y:S03]  /*6140*/  LDCU.64 UR4, c[0x0][0x358] ;  /* 0x00006b00ff0477ac */ /* 0x000ea60008000a00 */
[----:B------:R-:W-:Y:S11]  /*6150*/  ISETP.NE.AND.EX P3, PT, R77, RZ, PT, P3 ;  /* 0x000000ff4d00720c */ /* 0x000ff60003f65330 */
[----:B------:R-:W-:Y:S02]  /*6160*/  @!UPT UIADD3 URZ, UPT, UPT, URZ, URZ, URZ ;  /* 0x000000fffffff290 */ /* 0x000fe4000fffe0ff */
[----:B------:R-:W3:Y:S01]  /*6170*/  @P3 LDC.64 R2, c[0x0][0x8a8] ;  /* 0x00022a00ff023b82 */ /* 0x000ee20000000a00 */
[----:B-1----:R-:W-:Y:S04]  /*6180*/  @P3 IMAD R0, R78, UR36, RZ ;  /* 0x000000244e003c24 */ /* 0x002fe8000f8e02ff */
[----:B---3--:R-:W-:Y:S05]  /*6190*/  @P3 IMAD.WIDE R2, R0, 0x4, R2 ;  /* 0x0000000400023825 */ /* 0x008fea00078e0202 */
[----:B--2--5:R2:W5:Y:S02]  /*61a0*/  @P3 LDG.E R38, desc[UR4][R2.64] ;  /* 0x0000000402263981 */ /* 0x024564000c1e1900 */
[----:B--2---:R-:W3:Y:S02]  /*61b0*/  @!P3 LDC R38, c[0x0][0x8a0] ;  /* 0x00022800ff26bb82 */ /* 0x004ee40000000800 */
.L_x_105:
[----:B-----5:R-:W-:Y:S01]  /*61c0*/  FSETP.NEU.AND P3, PT, R41, RZ, PT ;  /* 0x000000ff2900720b */ /* 0x020fe20003f6d000 */
[----:B------:R-:W-:Y:S01]  /*61d0*/  BSSY B1, `(.L_x_106) ;  /* 0x0000039000017945 */ /* 0x000fe20003800000 */
[----:B------:R-:W-:Y:S01]  /*61e0*/  SEL R3, RZ, 0xffffffff, P2 ;  /* 0xffffffffff037807 */ /* 0x000fe20001000000 */
[----:B------:R-:W-:Y:S01]  /*61f0*/  IMAD.MOV.U32 R47, RZ, RZ, 0x1 ;  /* 0x00000001ff2f7424 */ /* 0x000fe200078e00ff */
[----:B------:R-:W-:Y:S01]  /*6200*/  @P1 LOP3.LUT P2, RZ, R80, 0xff, RZ, 0xc0, !PT ;  /* 0x000000ff50ff1812 */ /* 0x000fe2000784c0ff */
[----:B------:R-:W-:Y:S01]  /*6210*/  IMAD R39, R36, 0x80, R37 ;  /* 0x0000008024277824 */ /* 0x000fe200078e0225 */
[----:B------:R-:W-:Y:S01]  /*6220*/  @P1 SEL R2, RZ, 0xffffffff, P3 ;  /* 0xffffffffff021807 */ /* 0x000fe20001800000 */
[----:B------:R-:W-:Y:S01]  /*6230*/  IMAD R87, R94, -0x10, R92 ;  /* 0xfffffff05e577824 */ /* 0x000fe200078e025c */
[----:B------:R-:W-:Y:S01]  /*6240*/  LOP3.LUT R90, R90, 0x1, RZ, 0x3c, !PT ;  /* 0x000000015a5a7812 */ /* 0x000fe200078e3cff */
[----:B------:R-:W-:Y:S01]  /*6250*/  IMAD.MOV.U32 R46, RZ, RZ, RZ ;  /* 0x000000ffff2e7224 */ /* 0x000fe200078e00ff */
[----:B------:R-:W-:Y:S02]  /*6260*/  @P0 SEL R2, R3, R2, !P2 ;  /* 0x0000000203020207 */ /* 0x000fe40005000000 */
[----:B------:R-:W-:Y:S02]  /*6270*/  CS2R R74, SRZ ;  /* 0x00000000004a7805 */ /* 0x000fe4000001ff00 */
[----:B------:R-:W-:Y:S02]  /*6280*/  LEA R99, R36, UR44, 0x3 ;  /* 0x0000002c24637c11 */ /* 0x000fe4000f8e18ff */
[----:B------:R-:W-:Y:S02]  /*6290*/  CS2R R72, SRZ ;  /* 0x0000000000487805 */ /* 0x000fe4000001ff00 */
[----:B------:R-:W-:Y:S02]  /*62a0*/  @P1 LOP3.LUT R2, R2, 0x1, RZ, 0xc0, !PT ;  /* 0x0000000102021812 */ /* 0x000fe400078ec0ff */
[----:B------:R-:W-:Y:S02]  /*62b0*/  CS2R R66, SRZ ;  /* 0x0000000000427805 */ /* 0x000fe4000001ff00 */
[----:B-1----:R-:W-:Y:S02]  /*62c0*/  SHF.L.U32 R0, R89, 0x1f, RZ ;  /* 0x0000001f59007819 */ /* 0x002fe400000006ff */
[----:B------:R-:W-:Y:S02]  /*62d0*/  CS2R R64, SRZ ;  /* 0x0000000000407805 */ /* 0x000fe4000001ff00 */
[----:B------:R-:W-:Y:S02]  /*62e0*/  ISETP.NE.U32.OR P5, PT, R2, 0x1, !P1 ;  /* 0x000000010200780c */ /* 0x000fe40004fa5470 */
[----:B------:R-:W-:Y:S02]  /*62f0*/  CS2R R58, SRZ ;  /* 0x00000000003a7805 */ /* 0x000fe4000001ff00 */
[----:B------:R-:W-:Y:S02]  /*6300*/  PLOP3.LUT P2, PT, PT, PT, UP1, 0x80, 0x8 ;  /* 0x000000000008781c */ /* 0x000fe40003f4f018 */
[----:B------:R-:W-:Y:S02]  /*6310*/  CS2R R56, SRZ ;  /* 0x0000000000387805 */ /* 0x000fe4000001ff00 */
[----:B------:R-:W-:Y:S02]  /*6320*/  LOP3.LUT P4, R85, R80, 0xff, RZ, 0xc0, !PT ;  /* 0x000000ff50557812 */ /* 0x000fe4000788c0ff */
[----:B------:R-:W-:Y:S02]  /*6330*/  CS2R R50, SRZ ;  /* 0x0000000000327805 */ /* 0x000fe4000001ff00 */
[----:B------:R-:W-:Y:S02]  /*6340*/  SEL R2, RZ, 0xffffffff, P3 ;  /* 0xffffffffff027807 */ /* 0x000fe40001800000 */
[----:B------:R-:W-:Y:S02]  /*6350*/  CS2R R48, SRZ ;  /* 0x0000000000307805 */ /* 0x000fe4000001ff00 */
[----:B------:R-:W-:Y:S02]  /*6360*/  P2R R98, PR, RZ, 0x20 ;  /* 0x00000020ff627803 */ /* 0x000fe40000000000 */
[----:B------:R-:W-:Y:S02]  /*6370*/  @P5 SHF.L.U32 R4, R90, 0x1f, RZ ;  /* 0x0000001f5a045819 */ /* 0x000fe400000006ff */
[----:B------:R-:W-:Y:S02]  /*6380*/  @P2 SEL R2, R3, R2, !P4 ;  /* 0x0000000203022207 */ /* 0x000fe40006000000 */
[----:B------:R-:W1:Y:S02]  /*6390*/  @P5 SYNCS.PHASECHK.TRANS64.TRYWAIT P1, [UR44+0xc0], R4 ;  /* 0x0000c004ff0055a7 */ /* 0x000e64000802112c */
[----:B------:R-:W-:Y:S04]  /*63a0*/  LOP3.LUT R2, R2, 0x1, RZ, 0xc0, !PT ;  /* 0x0000000102027812 */ /* 0x000fe800078ec0ff */
[----:B------:R-:W-:Y:S04]  /*63b0*/  ISETP.NE.U32.AND P2, PT, R2, 0x1, PT ;  /* 0x000000010200780c */ /* 0x000fe80003f45070 */
[----:B------:R-:W-:Y:S01]  /*63c0*/  P2R R60, PR, RZ, 0x4 ;  /* 0x00000004ff3c7803 */ /* 0x000fe20000000000 */
[----:B------:R2:W4:Y:S01]  /*63d0*/  SYNCS.PHASECHK.TRANS64.TRYWAIT P0, [R99+URZ+0x130], R0 ;  /* 0x00013000630075a7 */ /* 0x00052200080011ff */
[----:B-1----:R-:W-:Y:S01]  /*63e0*/  @P5 SEL R47, RZ, 0x1, !P1 ;  /* 0x00000001ff2f5807 */ /* 0x002fe20004800000 */
[----:B--2---:R-:W-:Y:S06]  /*63f0*/  @!P5 BRA `(.L_x_107) ;  /* 0x000000000058d947 */ /* 0x004fec0003800000 */
[----:B------:R-:W-:Y:S01]  /*6400*/  IMAD.MOV.U32 R75, RZ, RZ, RZ ;  /* 0x000000ffff4b7224 */ /* 0x000fe200078e00ff */
[----:B------:R-:W-:Y:S01]  /*6410*/  ISETP.NE.AND P1, PT, R47, RZ, PT ;  /* 0x000000ff2f00720c */ /* 0x000fe20003f25270 */
[----:B------:R-:W-:Y:S01]  /*6420*/  BSSY B0, `(.L_x_108) ;  /* 0x000000c000007945 */ /* 0x000fe20003800000 */
[----:B------:R-:W-:Y:S02]  /*6430*/  CS2R R50, SRZ ;  /* 0x0000000000327805 */ /* 0x000fe4000001ff00 */
[----:B------:R-:W-:Y:S02]  /*6440*/  CS2R R48, SRZ ;  /* 0x0000000000307805 */ /* 0x000fe4000001ff00 */
[----:B------:R-:W-:Y:S02]  /*6450*/  CS2R R58, SRZ ;  /* 0x00000000003a7805 */ /* 0x000fe4000001ff00 */
[----:B------:R-:W-:Y:S02]  /*6460*/  CS2R R56, SRZ ;  /* 0x0000000000387805 */ /* 0x000fe4000001ff00 */
[----:B------:R-:W-:Y:S02]  /*6470*/  CS2R R66, SRZ ;  /* 0x0000000000427805 */ /* 0x000fe4000001ff00 */
[----:B------:R-:W-:Y:S02]  /*6480*/  CS2R R64, SRZ ;  /* 0x0000000000407805 */ /* 0x000fe4000001ff00 */
[----:B------:R-:W-:Y:S01]  /*6490*/  CS2R R72, SRZ ;  /* 0x0000000000487805 */ /* 0x000fe2000001ff00 */
[----:B------:R-:W-:Y:S06]  /*64a0*/  @P1 BRA `(.L_x_109) ;  /* 0x00000000000c1947 */ /* 0x000fec0003800000 */
[----:B------:R-:W-:Y:S04]  /*64b0*/  SHF.L.U32 R3, R90, 0x1f, RZ ;  /* 0x0000001f5a037819 */ /* 0x000fe800000006ff */
[----:B------:R-:W1:Y:S02]  /*64c0*/  SYNCS.PHASECHK.TRANS64.TRYWAIT P1, [UR44+0xc0], R3 ;  /* 0x0000c003ff0075a7 */ /* 0x000e64000802112c */
[----:B-1----:R-:W-:Y:S05]  /*64d0*/  @!P1 BRA `(.L_x_110) ;  /* 0x0000004000389947 */ /* 0x002fea0003800000 */
.L_x_109:
[----:B------:R-:W-:Y:S05]  /*64e0*/  BSYNC B0 ;  /* 0x0000000000007941 */ /* 0x000fea0003800000 */
.L_x_108:
[----:B------:R-:W-:Y:S01]  /*64f0*/  ISETP.NE.AND P1, PT, R60, RZ, PT ;  /* 0x000000ff3c00720c */ /* 0x000fe20003f25270 */
[----:B------:R-:W-:Y:S11]  /*6500*/  HFMA2 R46, -RZ, RZ, 0, 5.9604644775390625e-08 ;  /* 0x00000001ff2e7431 */ /* 0x000ff600000001ff */
[----:B------:R-:W-:Y:S01]  /*6510*/  @!UPT UIADD3 URZ, UPT, UPT, URZ, URZ, URZ ;  /* 0x000000fffffff290 */ /* 0x000fe2000fffe0ff */
[----:B------:R2:W1:Y:S04]  /*6520*/  @P1 LDS.128 R48, [R93] ;  /* 0x000000005d301984 */ /* 0x0004680000000c00 */
[----:B------:R2:W1:Y:S04]  /*6530*/  @P1 LDS.128 R56, [R92+0x10] ;  /* 0x000010005c381984 */ /* 0x0004680000000c00 */
[----:B------:R2:W1:Y:S04]  /*6540*/  @P1 LDS.128 R64, [R91+0x20] ;  /* 0x000020005b401984 */ /* 0x0004680000000c00 */
[----:B------:R2:W1:Y:S02]  /*6550*/  @P1 LDS.128 R72, [R87+0x30] ;  /* 0x0000300057481984 */ /* 0x0004640000000c00 */
.L_x_107:
[----:B------:R-:W-:Y:S05]  /*6560*/  BSYNC B1 ;  /* 0x0000000000017941 */ /* 0x000fea0003800000 */
.L_x_106:
[----:B-1----:R-:W-:Y:S04]  /*6570*/  SHF.R.U32.HI R2, RZ, 0x15, R39 ;  /* 0x00000015ff027819 */ /* 0x002fe80000011627 */
[----:B------:R-:W-:Y:S01]  /*6580*/  LOP3.LUT P1, RZ, R2, 0x3, R81, 0x48, !PT ;  /* 0x0000000302ff7812 */ /* 0x000fe20007824851 */
[----:B------:R-:W-:Y:S01]  /*6590*/  @!UPT UIADD3 URZ, UPT, UPT, URZ, URZ, URZ ;  /* 0x000000fffffff290 */ /* 0x000fe2000fffe0ff */
[----:B----4-:R-:W-:Y:S11]  /*65a0*/  @P0 BRA `(.L_x_111) ;  /* 0x0000000000080947 */ /* 0x010ff60003800000 */
[----:B------:R-:W1:Y:S02]  /*65b0*/  SYNCS.PHASECHK.TRANS64.TRYWAIT P0, [R99+URZ+0x130], R0 ;  /* 0x00013000630075a7 */ /* 0x000e6400080011ff */
[----:B-1----:R-:W-:Y:S05]  /*65c0*/  @!P0 BRA `(.L_x_112) ;  /* 0x0000004000148947 */ /* 0x002fea0003800000 */
.L_x_111:
[----:B------:R-:W-:Y:S05]  /*65d0*/  @!P1 BRA `(.L_x_113) ;  /* 0x0000000000409947 */ /* 0x000fea0003800000 */
[----:B------:R-:W4:Y:S01]  /*65e0*/  LDCU.64 UR8, c[0x4][0x70] ;  /* 0x01000e00ff0877ac */ /* 0x000f220008000a00 */
[----:B------:R-:W-:Y:S01]  /*65f0*/  MOV R3, 0x0 ;  /* 0x0000000000037802 */ /* 0x000fe20000000f00 */
[----:B------:R-:W-:Y:S02]  /*6600*/  HFMA2 R12, -RZ, RZ, 0, 5.9604644775390625e-08 ;  /* 0x00000001ff0c7431 */ /* 0x000fe400000001ff */
[----:B------:R-:W-:Y:S02]  /*6610*/  IMAD.MOV.U32 R8, RZ, RZ, 0x192 ;  /* 0x00000192ff087424 */ /* 0x000fe400078e00ff */
[----:B------:R-:W-:Y:S01]  /*6620*/  IMAD.MOV.U32 R13, RZ, RZ, RZ ;  /* 0x000000ffff0d7224 */ /* 0x000fe200078e00ff */
[----:B------:R-:W5:Y:S01]  /*6630*/  LDCU.64 UR6, c[0x4][0x78] ;  /* 0x01000f00ff0677ac */ /* 0x000f620008000a00 */
[----:B------:R-:W1:Y:S01]  /*6640*/  LDC.64 R2, c[0x4][R3] ;  /* 0x0100000003027b82 */ /* 0x000e620000000a00 */
[----:B------:R-:W2:Y:S01]  /*6650*/  LDCU.64 UR4, c[0x4][0x10] ;  /* 0x01000200ff0477ac */ /* 0x000ea20008000a00 */
[----:B----4-:R-:W-:Y:S01]  /*6660*/  MOV R5, UR9 ;  /* 0x0000000900057c02 */ /* 0x010fe20008000f00 */
[----:B------:R-:W-:Y:S01]  /*6670*/  IMAD.U32 R4, RZ, RZ, UR8 ;  /* 0x00000008ff047e24 */ /* 0x000fe2000f8e00ff */
[----:B-----5:R-:W-:Y:S01]  /*6680*/  MOV R7, UR7 ;  /* 0x0000000700077c02 */ /* 0x020fe20008000f00 */
[----:B------:R-:W-:Y:S01]  /*6690*/  IMAD.U32 R6, RZ, RZ, UR6 ;  /* 0x00000006ff067e24 */ /* 0x000fe2000f8e00ff */
[----:B--2---:R-:W-:Y:S01]  /*66a0*/  MOV R11, UR5 ;  /* 0x00000005000b7c02 */ /* 0x004fe20008000f00 */
[----:B------:R-:W-:Y:S02]  /*66b0*/  IMAD.U32 R10, RZ, RZ, UR4 ;  /* 0x00000004ff0a7e24 */ /* 0x000fe4000f8e00ff */
[----:B------:R-:W-:Y:S07]  /*66c0*/  LEPC R20, `(.L_x_113) ;  /* 0x000000001014794e */ /* 0x000fee0000000000 */
[----:B-1-3--:R-:W-:Y:S05]  /*66d0*/  CALL.ABS.NOINC R2 ;  /* 0x0000000002007343 */ /* 0x00afea0003c00000 */
.L_x_113:
[----:B------:R-:W-:Y:S05]  /*66e0*/  WARPSYNC.ALL ;  /* 0x0000000000007948 */ /* 0x000fea0003800000 */
[----:B------:R-:W-:Y:S01]  /*66f0*/  R2UR UR4, R39 ;  /* 0x00000000270472ca */ /* 0x000fe200000e0000 */
[--C-:B------:R-:W-:Y:S01]  /*6700*/  HADD2.F32 R40, -RZ, R48.reuse.H0_H0 ;  /* 0x20000030ff287230 */ /* 0x100fe20000004100 */
[----:B------:R-:W-:Y:S01]  /*6710*/  ISETP.NE.AND P0, PT, R95, RZ, PT ;  /* 0x000000ff5f00720c */ /* 0x000fe20003f05270 */
[----:B------:R-:W-:Y:S01]  /*6720*/  HADD2.F32 R43, -RZ, R48.H1_H1 ;  /* 0x30000030ff2b7230 */ /* 0x000fe20000004100 */
[----:B------:R-:W-:Y:S01]  /*6730*/  BSSY.RECONVERGENT B0, `(.L_x_114) ;  /* 0x0000086000007945 */ /* 0x000fe20003800200 */
[----:B------:R-:W-:Y:S02]  /*6740*/  HADD2.F32 R42, -RZ, R49.H0_H0 ;  /* 0x20000031ff2a7230 */ /* 0x000fe40000004100 */
[----:B------:R-:W-:Y:S02]  /*6750*/  HADD2.F32 R45, -RZ, R51.H0_H0 ;  /* 0x20000033ff2d7230 */ /* 0x000fe40000004100 */
[----:B------:R-:W-:Y:S04]  /*6760*/  HADD2.F32 R44, -RZ, R75.H1_H1 ;  /* 0x3000004bff2c7230 */ /* 0x000fe80000004100 */
[----:B------:R-:W1:Y:S02]  /*6770*/  LDTM.x32 R4, tmem[UR4] ;  /* 0x00000004000479ee */ /* 0x000e6400082c0000 */
[C---:B-1-3--:R-:W-:Y:S01]  /*6780*/  FMUL R0, R38.reuse, R4 ;  /* 0x0000000426007220 */ /* 0x04afe20000400000 */
[C---:B------:R-:W-:Y:S01]  /*6790*/  FMUL R2, R38.reuse, R5 ;  /* 0x0000000526027220 */ /* 0x040fe20000400000 */
[C---:B------:R-:W-:Y:S01]  /*67a0*/  FMUL R3, R38.reuse, R6 ;  /* 0x0000000626037220 */ /* 0x040fe20000400000 */
[C---:B------:R-:W-:Y:S01]  /*67b0*/  FMUL R7, R38.reuse, R7 ;  /* 0x0000000726077220 */ /* 0x040fe20000400000 */
[C---:B------:R-:W-:Y:S01]  /*67c0*/  FFMA R0, R41.reuse, R40, R0 ;  /* 0x0000002829007223 */ /* 0x040fe20000000000 */
[----:B------:R-:W-:Y:S02]  /*67d0*/  HADD2.F32 R40, -RZ, R49.H1_H1 ;  /* 0x30000031ff287230 */ /* 0x000fe40000004100 */
[C---:B------:R-:W-:Y:S01]  /*67e0*/  FFMA R2, R41.reuse, R43, R2 ;  /* 0x0000002b29027223 */ /* 0x040fe20000000002 */
[C---:B------:R-:W-:Y:S01]  /*67f0*/  FFMA R3, R41.reuse, R42, R3 ;  /* 0x0000002a29037223 */ /* 0x040fe20000000003 */
[--C-:B------:R-:W-:Y:S02]  /*6800*/  HADD2.F32 R43, -RZ, R50.reuse.H0_H0 ;  /* 0x20000032ff2b7230 */ /* 0x100fe40000004100 */
[----:B------:R-:W-:Y:S01]  /*6810*/  FMUL R4, R38, R8 ;  /* 0x0000000826047220 */ /* 0x000fe20000400000 */
[----:B------:R-:W-:Y:S01]  /*6820*/  HADD2.F32 R42, -RZ, R50.H1_H1 ;  /* 0x30000032ff2a7230 */ /* 0x000fe20000004100 */
[----:B------:R-:W-:Y:S01]  /*6830*/  F2FP.F16.F32.PACK_AB R52, R2, R0 ;  /* 0x000000000234723e */ /* 0x000fe200000000ff */
[C---:B------:R-:W-:Y:S01]  /*6840*/  FFMA R7, R41.reuse, R40, R7 ;  /* 0x0000002829077223 */ /* 0x040fe20000000007 */
[----:B------:R-:W-:Y:S01]  /*6850*/  FFMA R4, R41, R43, R4 ;  /* 0x0000002b29047223 */ /* 0x000fe20000000004 */
[C---:B------:R-:W-:Y:S01]  /*6860*/  FMUL R5, R38.reuse, R9 ;  /* 0x0000000926057220 */ /* 0x040fe20000400000 */
[C---:B------:R-:W-:Y:S01]  /*6870*/  FMUL R6, R38.reuse, R10 ;  /* 0x0000000a26067220 */ /* 0x040fe20000400000 */
[----:B------:R-:W-:Y:S01]  /*6880*/  HADD2.F32 R40, -RZ, R51.H1_H1 ;  /* 0x30000033ff287230 */ /* 0x000fe20000004100 */
[----:B------:R-:W-:Y:S01]  /*6890*/  F2FP.F16.F32.PACK_AB R53, R7, R3 ;  /* 0x000000030735723e */ /* 0x000fe200000000ff */
[C---:B------:R-:W-:Y:S01]  /*68a0*/  FFMA R5, R41.reuse, R42, R5 ;  /* 0x0000002a29057223 */ /* 0x040fe20000000005 */
[----:B------:R-:W-:Y:S01]  /*68b0*/  FFMA R6, R41, R45, R6 ;  /* 0x0000002d29067223 */ /* 0x000fe20000000006 */
[C---:B------:R-:W-:Y:S01]  /*68c0*/  FMUL R11, R38.reuse, R11 ;  /* 0x0000000b260b7220 */ /* 0x040fe20000400000 */
[--C-:B------:R-:W-:Y:S02]  /*68d0*/  HADD2.F32 R43, -RZ, R56.reuse.H0_H0 ;  /* 0x20000038ff2b7230 */ /* 0x100fe40000004100 */
[C---:B------:R-:W-:Y:S01]  /*68e0*/  FMUL R8, R38.reuse, R12 ;  /* 0x0000000c26087220 */ /* 0x040fe20000400000 */
[----:B------:R-:W-:Y:S01]  /*68f0*/  F2FP.F16.F32.PACK_AB R54, R5, R4 ;  /* 0x000000040536723e */ /* 0x000fe200000000ff */
[C---:B------:R-:W-:Y:S01]  /*6900*/  FFMA R11, R41.reuse, R40, R11 ;  /* 0x00000028290b7223 */ /* 0x040fe2000000000b */
[----:B------:R-:W-:Y:S02]  /*6910*/  HADD2.F32 R40, -RZ, R56.H1_H1 ;  /* 0x30000038ff287230 */ /* 0x000fe40000004100 */
[----:B------:R-:W-:Y:S01]  /*6920*/  FFMA R8, R41, R43, R8 ;  /* 0x0000002b29087223 */ /* 0x000fe20000000008 */
[C---:B------:R-:W-:Y:S01]  /*6930*/  FMUL R9, R38.reuse, R13 ;  /* 0x0000000d26097220 */ /* 0x040fe20000400000 */
[--C-:B------:R-:W-:Y:S01]  /*6940*/  HADD2.F32 R45, -RZ, R57.reuse.H0_H0 ;  /* 0x20000039ff2d7230 */ /* 0x100fe20000004100 */
[----:B------:R-:W-:Y:S01]  /*6950*/  F2FP.F16.F32.PACK_AB R55, R11, R6 ;  /* 0x000000060b37723e */ /* 0x000fe200000000ff */
[C---:B------:R-:W-:Y:S01]  /*6960*/  FMUL R10, R38.reuse, R14 ;  /* 0x0000000e260a7220 */ /* 0x040fe20000400000 */
[----:B------:R-:W-:Y:S02]  /*6970*/  HADD2.F32 R42, -RZ, R57.H1_H1 ;  /* 0x30000039ff2a7230 */ /* 0x000fe40000004100 */
[C---:B------:R-:W-:Y:S01]  /*6980*/  FFMA R9, R41.reuse, R40, R9 ;  /* 0x0000002829097223 */ /* 0x040fe20000000009 */
[C---:B------:R-:W-:Y:S01]  /*6990*/  FMUL R15, R38.reuse, R15 ;  /* 0x0000000f260f7220 */ /* 0x040fe20000400000 */
[----:B------:R1:W-:Y:S01]  /*69a0*/  STS.128 [R93], R52 ;  /* 0x000000345d007388 */ /* 0x0003e20000000c00 */
[----:B------:R-:W-:Y:S01]  /*69b0*/  FFMA R10, R41, R45, R10 ;  /* 0x0000002d290a7223 */ /* 0x000fe2000000000a */
[--C-:B------:R-:W-:Y:S01]  /*69c0*/  HADD2.F32 R40, -RZ, R58.reuse.H0_H0 ;  /* 0x2000003aff287230 */ /* 0x100fe20000004100 */
[----:B------:R-:W-:Y:S01]  /*69d0*/  F2FP.F16.F32.PACK_AB R68, R9, R8 ;  /* 0x000000080944723e */ /* 0x000fe200000000ff */
[----:B------:R-:W-:Y:S01]  /*69e0*/  FFMA R15, R41, R42, R15 ;  /* 0x0000002a290f7223 */ /* 0x000fe2000000000f */
[C---:B------:R-:W-:Y:S01]  /*69f0*/  FMUL R12, R38.reuse, R16 ;  /* 0x00000010260c7220 */ /* 0x040fe20000400000 */
[----:B------:R-:W-:Y:S02]  /*6a00*/  HADD2.F32 R42, -RZ, R58.H1_H1 ;  /* 0x3000003aff2a7230 */ /* 0x000fe40000004100 */
[C---:B------:R-:W-:Y:S01]  /*6a10*/  FMUL R13, R38.reuse, R17 ;  /* 0x00000011260d7220 */ /* 0x040fe20000400000 */
[--C-:B------:R-:W-:Y:S01]  /*6a20*/  HADD2.F32 R43, -RZ, R59.reuse.H0_H0 ;  /* 0x2000003bff2b7230 */ /* 0x100fe20000004100 */
[----:B------:R-:W-:Y:S01]  /*6a30*/  F2FP.F16.F32.PACK_AB R69, R15, R10 ;  /* 0x0000000a0f45723e */ /* 0x000fe200000000ff */
[C---:B------:R-:W-:Y:S01]  /*6a40*/  FFMA R12, R41.reuse, R40, R12 ;  /* 0x00000028290c7223 */ /* 0x040fe2000000000c */
[C---:B------:R-:W-:Y:S01]  /*6a50*/  FFMA R13, R41.reuse, R42, R13 ;  /* 0x0000002a290d7223 */ /* 0x040fe2000000000d */
[C---:B------:R-:W-:Y:S01]  /*6a60*/  FMUL R14, R38.reuse, R18 ;  /* 0x00000012260e7220 */ /* 0x040fe20000400000 */
[----:B------:R-:W-:Y:S02]  /*6a70*/  HADD2.F32 R40, -RZ, R59.H1_H1 ;  /* 0x3000003bff287230 */ /* 0x000fe40000004100 */
[C---:B------:R-:W-:Y:S01]  /*6a80*/  FMUL R19, R38.reuse, R19 ;  /* 0x0000001326137220 */ /* 0x040fe20000400000 */
[C---:B------:R-:W-:Y:S01]  /*6a90*/  FMUL R16, R38.reuse, R20 ;  /* 0x0000001426107220 */ /* 0x040fe20000400000 */
[C---:B------:R-:W-:Y:S01]  /*6aa0*/  FFMA R14, R41.reuse, R43, R14 ;  /* 0x0000002b290e7223 */ /* 0x040fe2000000000e */
[--C-:B------:R-:W-:Y:S02]  /*6ab0*/  HADD2.F32 R43, -RZ, R64.reuse.H0_H0 ;  /* 0x20000040ff2b7230 */ /* 0x100fe40000004100 */
[C---:B------:R-:W-:Y:S01]  /*6ac0*/  FFMA R19, R41.reuse, R40, R19 ;  /* 0x0000002829137223 */ /* 0x040fe20000000013 */
[----:B------:R-:W-:Y:S02]  /*6ad0*/  HADD2.F32 R42, -RZ, R64.H1_H1 ;  /* 0x30000040ff2a7230 */ /* 0x000fe40000004100 */
[C---:B------:R-:W-:Y:S01]  /*6ae0*/  FMUL R17, R38.reuse, R21 ;  /* 0x0000001526117220 */ /* 0x040fe20000400000 */
[--C-:B------:R-:W-:Y:S02]  /*6af0*/  HADD2.F32 R45, -RZ, R65.reuse.H0_H0 ;  /* 0x20000041ff2d7230 */ /* 0x100fe40000004100 */
[C---:B------:R-:W-:Y:S01]  /*6b00*/  FMUL R18, R38.reuse, R22 ;  /* 0x0000001626127220 */ /* 0x040fe20000400000 */
[----:B------:R-:W-:Y:S02]  /*6b10*/  HADD2.F32 R40, -RZ, R65.H1_H1 ;  /* 0x30000041ff287230 */ /* 0x000fe40000004100 */
[C---:B------:R-:W-:Y:S01]  /*6b20*/  FMUL R23, R38.reuse, R23 ;  /* 0x0000001726177220 */ /* 0x040fe20000400000 */
[C---:B------:R-:W-:Y:S01]  /*6b30*/  FFMA R16, R41.reuse, R43, R16 ;  /* 0x0000002b29107223 */ /* 0x040fe20000000010 */
[C---:B------:R-:W-:Y:S01]  /*6b40*/  FFMA R17, R41.reuse, R42, R17 ;  /* 0x0000002a29117223 */ /* 0x040fe20000000011 */
[C---:B------:R-:W-:Y:S01]  /*6b50*/  FFMA R18, R41.reuse, R45, R18 ;  /* 0x0000002d29127223 */ /* 0x040fe20000000012 */
[C---:B------:R-:W-:Y:S01]  /*6b60*/  FFMA R23, R41.reuse, R40, R23 ;  /* 0x0000002829177223 */ /* 0x040fe20000000017 */
[--C-:B------:R-:W-:Y:S02]  /*6b70*/  HADD2.F32 R43, -RZ, R66.reuse.H0_H0 ;  /* 0x20000042ff2b7230 */ /* 0x100fe40000004100 */
[C---:B------:R-:W-:Y:S01]  /*6b80*/  FMUL R20, R38.reuse, R24 ;  /* 0x0000001826147220 */ /* 0x040fe20000400000 */
        /* <DEDUP_REMOVED lines=9> */
[----:B------:R-:W-:Y:S01]  /*6c20*/  FFMA R27, R41, R42, R27 ;  /* 0x0000002a291b7223 */ /* 0x000fe2000000001b */
[--C-:B------:R-:W-:Y:S02]  /*6c30*/  HADD2.F32 R40, -RZ, R72.reuse.H0_H0 ;  /* 0x20000048ff287230 */ /* 0x100fe40000004100 */
[C---:B------:R-:W-:Y:S01]  /*6c40*/  FMUL R24, R38.reuse, R28 ;  /* 0x0000001c26187220 */ /* 0x040fe20000400000 */
[----:B------:R-:W-:Y:S02]  /*6c50*/  HADD2.F32 R42, -RZ, R72.H1_H1 ;  /* 0x30000048ff2a7230 */ /* 0x000fe40000004100 */
[C---:B------:R-:W-:Y:S01]  /*6c60*/  FMUL R25, R38.reuse, R29 ;  /* 0x0000001d26197220 */ /* 0x040fe20000400000 */
[--C-:B------:R-:W-:Y:S02]  /*6c70*/  HADD2.F32 R43, -RZ, R73.reuse.H0_H0 ;  /* 0x20000049ff2b7230 */ /* 0x100fe40000004100 */
[C---:B------:R-:W-:Y:S01]  /*6c80*/  FMUL R26, R38.reuse, R30 ;  /* 0x0000001e261a7220 */ /* 0x040fe20000400000 */
[----:B------:R-:W-:Y:S01]  /*6c90*/  F2FP.F16.F32.PACK_AB R70, R13, R12 ;  /* 0x0000000c0d46723e */ /* 0x000fe200000000ff */
[----:B------:R-:W-:Y:S01]  /*6ca0*/  FFMA R24, R41, R40, R24 ;  /* 0x0000002829187223 */ /* 0x000fe20000000018 */
[----:B------:R-:W-:Y:S01]  /*6cb0*/  F2FP.F16.F32.PACK_AB R71, R19, R14 ;  /* 0x0000000e1347723e */ /* 0x000fe200000000ff */
[C---:B------:R-:W-:Y:S01]  /*6cc0*/  FFMA R25, R41.reuse, R42, R25 ;  /* 0x0000002a29197223 */ /* 0x040fe20000000019 */
[C---:B------:R-:W-:Y:S01]  /*6cd0*/  FFMA R26, R41.reuse, R43, R26 ;  /* 0x0000002b291a7223 */ /* 0x040fe2000000001a */
[----:B------:R-:W-:Y:S02]  /*6ce0*/  HADD2.F32 R40, -RZ, R73.H1_H1 ;  /* 0x30000049ff287230 */ /* 0x000fe40000004100 */
[C---:B------:R-:W-:Y:S01]  /*6cf0*/  FMUL R31, R38.reuse, R31 ;  /* 0x0000001f261f7220 */ /* 0x040fe20000400000 */
[----:B------:R1:W-:Y:S01]  /*6d00*/  STS.128 [R92+0x10], R68 ;  /* 0x000010445c007388 */ /* 0x0003e20000000c00 */
[--C-:B------:R-:W-:Y:S02]  /*6d10*/  HADD2.F32 R43, -RZ, R74.reuse.H0_H0 ;  /* 0x2000004aff2b7230 */ /* 0x100fe40000004100 */
[C---:B------:R-:W-:Y:S01]  /*6d20*/  FMUL R28, R38.reuse, R32 ;  /* 0x00000020261c7220 */ /* 0x040fe20000400000 */
[----:B------:R-:W-:Y:S02]  /*6d30*/  HADD2.F32 R42, -RZ, R74.H1_H1 ;  /* 0x3000004aff2a7230 */ /* 0x000fe40000004100 */
[C---:B------:R-:W-:Y:S01]  /*6d40*/  FMUL R29, R38.reuse, R33 ;  /* 0x00000021261d7220 */ /* 0x040fe20000400000 */
[----:B------:R-:W-:Y:S02]  /*6d50*/  HADD2.F32 R45, -RZ, R75.H0_H0 ;  /* 0x2000004bff2d7230 */ /* 0x000fe40000004100 */
[C---:B------:R-:W-:Y:S01]  /*6d60*/  FMUL R30, R38.reuse, R34 ;  /* 0x00000022261e7220 */ /* 0x040fe20000400000 */
[----:B------:R-:W-:Y:S01]  /*6d70*/  FFMA R31, R41, R40, R31 ;  /* 0x00000028291f7223 */ /* 0x000fe2000000001f */
[----:B------:R-:W-:Y:S01]  /*6d80*/  FMUL R35, R38, R35 ;  /* 0x0000002326237220 */ /* 0x000fe20000400000 */
[----:B------:R-:W-:Y:S01]  /*6d90*/  F2FP.F16.F32.PACK_AB R100, R17, R16 ;  /* 0x000000101164723e */ /* 0x000fe200000000ff */
[----:B------:R-:W-:Y:S01]  /*6da0*/  FFMA R28, R41, R43, R28 ;  /* 0x0000002b291c7223 */ /* 0x000fe2000000001c */
[----:B------:R-:W-:Y:S01]  /*6db0*/  F2FP.F16.F32.PACK_AB R101, R23, R18 ;  /* 0x000000121765723e */ /* 0x000fe200000000ff */
[----:B------:R-:W-:Y:S01]  /*6dc0*/  FFMA R29, R41, R42, R29 ;  /* 0x0000002a291d7223 */ /* 0x000fe2000000001d */
[----:B------:R-:W-:Y:S01]  /*6dd0*/  F2FP.F16.F32.PACK_AB R102, R21, R20 ;  /* 0x000000141566723e */ /* 0x000fe200000000ff */
[----:B------:R-:W-:Y:S01]  /*6de0*/  FFMA R30, R41, R45, R30 ;  /* 0x0000002d291e7223 */ /* 0x000fe2000000001e */
[----:B------:R-:W-:Y:S01]  /*6df0*/  F2FP.F16.F32.PACK_AB R103, R27, R22 ;  /* 0x000000161b67723e */ /* 0x000fe200000000ff */
[----:B------:R-:W-:Y:S01]  /*6e00*/  FFMA R35, R41, R44, R35 ;  /* 0x0000002c29237223 */ /* 0x000fe20000000023 */
[----:B------:R-:W-:Y:S02]  /*6e10*/  F2FP.F16.F32.PACK_AB R104, R25, R24 ;  /* 0x000000181968723e */ /* 0x000fe400000000ff */
[----:B------:R-:W-:Y:S01]  /*6e20*/  F2FP.F16.F32.PACK_AB R105, R31, R26 ;  /* 0x0000001a1f69723e */ /* 0x000fe200000000ff */
[----:B------:R1:W-:Y:S01]  /*6e30*/  STS.128 [R91+0x20], R100 ;  /* 0x000020645b007388 */ /* 0x0003e20000000c00 */
[----:B------:R-:W-:Y:S02]  /*6e40*/  F2FP.F16.F32.PACK_AB R106, R29, R28 ;  /* 0x0000001c1d6a723e */ /* 0x000fe400000000ff */
[----:B------:R-:W-:Y:S05]  /*6e50*/  F2FP.F16.F32.PACK_AB R107, R35, R30 ;  /* 0x0000001e236b723e */ /* 0x000fea00000000ff */
[----:B------:R1:W-:Y:S01]  /*6e60*/  STS.128 [R87+0x30], R104 ;  /* 0x0000306857007388 */ /* 0x0003e20000000c00 */
[----:B------:R-:W-:Y:S01]  /*6e70*/  @!PT LDS RZ, [RZ] ;  /* 0x00000000fffff984 */ /* 0x000fe20000000800 */
[----:B------:R-:W-:Y:S01]  /*6e80*/  @!PT LDS RZ, [RZ] ;  /* 0x00000000fffff984 */ /* 0x000fe20000000800 */
[----:B------:R-:W-:Y:S01]  /*6e90*/  @!PT LDS RZ, [RZ] ;  /* 0x00000000fffff984 */ /* 0x000fe20000000800 */
[----:B------:R-:W-:Y:S01]  /*6ea0*/  @!PT LDS RZ, [RZ] ;  /* 0x00000000fffff984 */ /* 0x000fe20000000800 */
[----:B------:R3:W-:Y:S07]  /*6eb0*/  MEMBAR.ALL.CTA ;  /* 0x0000000000007992 */ /* 0x0007ee0000008000 */
[----:B---3--:R-:W3:Y:S02]  /*6ec0*/  FENCE.VIEW.ASYNC.S ;  /* 0x00000000000073c6 */ /* 0x008ee40000000000 */
[----:B---3--:R-:W-:Y:S06]  /*6ed0*/  BAR.SYNC.DEFER_BLOCKING 0x1, 0x80 ;  /* 0x0042000000007b1d */ /* 0x008fec0000010000 */
[----:B------:R-:W-:Y:S05]  /*6ee0*/  @P0 BRA `(.L_x_115) ;  /* 0x0000000000280947 */ /* 0x000fea0003800000 */
[----:B------:R-:W3:Y:S01]  /*6ef0*/  LDCU.64 UR6, c[0x0][0x348] ;  /* 0x00006900ff0677ac */ /* 0x000ee20008000a00 */
[----:B------:R-:W-:Y:S01]  /*6f00*/  UIADD3 UR4, UPT, UPT, UR44, 0x200, URZ ;  /* 0x000002002c047890 */ /* 0x000fe2000fffe0ff */
[----:B------:R-:W-:Y:S05]  /*6f10*/  UMOV UR51, UR36 ;  /* 0x0000002400337c82 */ /* 0x000fea0008000000 */
[----:B------:R-:W-:Y:S04]  /*6f20*/  MOV R84, UR4 ;  /* 0x0000000400547c02 */ /* 0x000fe80008000f00 */
[----:B------:R-:W-:Y:S01]  /*6f30*/  R2UR UR48, R84 ;  /* 0x00000000543072ca */ /* 0x000fe200000e0000 */
[----:B---3--:R-:W-:Y:S04]  /*6f40*/  UIADD3 UR4, UP0, UPT, UR6, 0x680, URZ ;  /* 0x0000068006047890 */ /* 0x008fe8000ff1e0ff */
[----:B------:R-:W-:Y:S09]  /*6f50*/  UIADD3.X UR5, UPT, UPT, URZ, UR7, URZ, UP0, !UPT ;  /* 0x00000007ff057290 */ /* 0x000ff200087fe4ff */
[----:B------:R3:W-:Y:S01]  /*6f60*/  UTMASTG.3D [UR48], [UR4] ;  /* 0x00000030040073b5 */ /* 0x0007e20008010000 */
[----:B------:R0:W-:Y:S01]  /*6f70*/  UTMACMDFLUSH ;  /* 0x00000000000079b7 */ /* 0x0001e20000000000 */
[----:B---3--:R-:W-:Y:S04]  /*6f80*/  DEPBAR.LE SB0, 0x1 ;  /* 0x000080400000791a */ /* 0x008fe80000000000 */
.L_x_115:
[----:B------:R-:W-:Y:S05]  /*6f90*/  BSYNC.RECONVERGENT B0 ;  /* 0x0000000000007941 */ /* 0x000fea0003800200 */
.L_x_114:
[----:B------:R-:W-:Y:S01]  /*6fa0*/  BAR.SYNC.DEFER_BLOCKING 0x1, 0x80 ;  /* 0x0042000000007b1d */ /* 0x000fe20000010000 */
[----:B------:R-:W-:Y:S01]  /*6fb0*/  ISETP.NE.AND P1, PT, R98, RZ, PT ;  /* 0x000000ff6200720c */ /* 0x000fe20003f25270 */
[----:B------:R-:W-:Y:S01]  /*6fc0*/  UISETP.NE.AND UP0, UPT, UR52, URZ, UPT ;  /* 0x000000ff3400728c */ /* 0x000fe2000bf05270 */
[----:B------:R-:W-:Y:S11]  /*6fd0*/  LEA R3, R46, UR44, 0x3 ;  /* 0x0000002c2e037c11 */ /* 0x000ff6000f8e18ff */
[----:B------:R-:W-:Y:S01]  /*6fe0*/  @P1 SHF.L.U32 R2, R90, 0x1f, RZ ;  /* 0x0000001f5a021819 */ /* 0x000fe200000006ff */
[----:B------:R-:W-:Y:S06]  /*6ff0*/  BRA.U !UP0, `(.L_x_116) ;  /* 0x0000000108247547 */ /* 0x000fec000b800000 */
[----:B------:R-:W-:Y:S01]  /*7000*/  IMAD.U32 R5, RZ, RZ, UR46 ;  /* 0x0000002eff057e24 */ /* 0x000fe2000f8e00ff */
[----:B------:R-:W-:Y:S01]  /*7010*/  MOV R0, UR47 ;  /* 0x0000002f00007c02 */ /* 0x000fe20008000f00 */
[----:B------:R-:W-:Y:S03]  /*7020*/  UIADD3 UR4, UPT, UPT, UR46, 0x1, URZ ;  /* 0x000000012e047890 */ /* 0x000fe6000fffe0ff */
[----:B------:R-:W-:Y:S01]  /*7030*/  @P1 LEA R5, R5, UR44, 0x3 ;  /* 0x0000002c05051c11 */ /* 0x000fe2000f8e18ff */
[----:B------:R-:W-:Y:S04]  /*7040*/  UISETP.NE.AND UP0, UPT, UR4, 0x4, UPT ;  /* 0x000000040400788c */ /* 0x000fe8000bf05270 */
[----:B------:R-:W-:Y:S01]  /*7050*/  @P1 VIADD R5, R5, 0xe0 ;  /* 0x000000e005051836 */ /* 0x000fe20000000000 */
[----:B------:R-:W-:Y:S04]  /*7060*/  USEL UR46, UR4, URZ, UP0 ;  /* 0x000000ff042e7287 */ /* 0x000fe80008000000 */
[----:B------:R-:W-:Y:S04]  /*7070*/  @P1 PRMT R0, R0, 0x654, R5 ;  /* 0x0000065400001816 */ /* 0x000fe80000000005 */
[----:B------:R3:W-:Y:S04]  /*7080*/  @P1 SYNCS.ARRIVE.TRANS64.RED.A1T0 RZ, [R0+URZ], RZ ;  /* 0x000000ff00ff19a7 */ /* 0x0007e800081004ff */
.L_x_116:
[----:B------:R-:W4:Y:S01]  /*7090*/  @P1 SYNCS.PHASECHK.TRANS64.TRYWAIT P0, [R3+URZ+0xc0], R2 ;  /* 0x0000c002030015a7 */ /* 0x000f2200080011ff */
[----:B------:R-:W-:Y:S01]  /*70a0*/  BSSY B1, `(.L_x_117) ;  /* 0x0000016000017945 */ /* 0x000fe20003800000 */
[----:B----4-:R-:W-:Y:S03]  /*70b0*/  @P1 SEL R47, RZ, 0x1, !P0 ;  /* 0x00000001ff2f1807 */ /* 0x010fe60004000000 */
[----:B------:R-:W-:Y:S05]  /*70c0*/  @!P1 BRA `(.L_x_118) ;  /* 0x00000000004c9947 */ /* 0x000fea0003800000 */
[----:B------:R-:W-:Y:S01]  /*70d0*/  ISETP.NE.AND P0, PT, R47, RZ, PT ;  /* 0x000000ff2f00720c */ /* 0x000fe20003f05270 */
[----:B------:R-:W-:Y:S01]  /*70e0*/  BSSY B0, `(.L_x_119) ;  /* 0x000000b000007945 */ /* 0x000fe20003800000 */
[----:B------:R-:W-:Y:S11]  /*70f0*/  ISETP.NE.AND P1, PT, R60, RZ, PT ;  /* 0x000000ff3c00720c */ /* 0x000ff60003f25270 */
[----:B------:R-:W-:Y:S02]  /*7100*/  @!UPT UIADD3 URZ, UPT, UPT, URZ, URZ, URZ ;  /* 0x000000fffffff290 */ /* 0x000fe4000fffe0ff */
[C---:B------:R-:W-:Y:S01]  /*7110*/  @P1 IMAD R6, R46.reuse, 0x2000, R93 ;  /* 0x000020002e061824 */ /* 0x040fe200078e025d */
[C---:B------:R-:W-:Y:S01]  /*7120*/  @P1 LEA R4, R46.reuse, R91, 0xd ;  /* 0x0000005b2e041211 */ /* 0x040fe200078e68ff */
[C---:B------:R-:W-:Y:S02]  /*7130*/  @P1 IMAD R5, R46.reuse, 0x2000, R92 ;  /* 0x000020002e051824 */ /* 0x040fe400078e025c */
[----:B------:R-:W-:Y:S01]  /*7140*/  @P1 IMAD R2, R46, 0x2000, R87 ;  /* 0x000020002e021824 */ /* 0x000fe200078e0257 */
[----:B------:R-:W-:Y:S06]  /*7150*/  @P0 BRA `(.L_x_120) ;  /* 0x00000000000c0947 */ /* 0x000fec0003800000 */
[----:B---3--:R-:W-:Y:S04]  /*7160*/  SHF.L.U32 R0, R90, 0x1f, RZ ;  /* 0x0000001f5a007819 */ /* 0x008fe800000006ff */
[----:B------:R-:W3:Y:S02]  /*7170*/  SYNCS.PHASECHK.TRANS64.TRYWAIT P0, [R3+URZ+0xc0], R0 ;  /* 0x0000c000030075a7 */ /* 0x000ee400080011ff */
[----:B---3--:R-:W-:Y:S05]  /*7180*/  @!P0 BRA `(.L_x_121) ;  /* 0x0000003400388947 */ /* 0x008fea0003800000 */
.L_x_120:
[----:B------:R-:W-:Y:S05]  /*7190*/  BSYNC B0 ;  /* 0x0000000000007941 */ /* 0x000fea0003800000 */
.L_x_119:
[----:B------:R-:W-:Y:S02]  /*71a0*/  ISETP.NE.AND P0, PT, R60, RZ, PT ;  /* 0x000000ff3c00720c */ /* 0x000fe40003f05270 */
[----:B------:R-:W-:Y:S11]  /*71b0*/  IADD3 R46, PT, PT, R46, 0x1, RZ ;  /* 0x000000012e2e7810 */ /* 0x000ff60007ffe0ff */
[----:B------:R4:W1:Y:S04]  /*71c0*/  @P0 LDS.128 R48, [R6] ;  /* 0x0000000006300984 */ /* 0x0008680000000c00 */
[----:B------:R4:W1:Y:S04]  /*71d0*/  @P0 LDS.128 R56, [R5+0x10] ;  /* 0x0000100005380984 */ /* 0x0008680000000c00 */
[----:B------:R4:W1:Y:S04]  /*71e0*/  @P0 LDS.128 R64, [R4+0x20] ;  /* 0x0000200004400984 */ /* 0x0008680000000c00 */
[----:B------:R4:W1:Y:S02]  /*71f0*/  @P0 LDS.128 R72, [R2+0x30] ;  /* 0x0000300002480984 */ /* 0x0008640000000c00 */
.L_x_118:
[----:B------:R-:W-:Y:S05]  /*7200*/  BSYNC B1 ;  /* 0x0000000000017941 */ /* 0x000fea0003800000 */
.L_x_117:
[----:B---3--:R-:W-:Y:S05]  /*7210*/  VIADD R0, R39, 0x20 ;  /* 0x0000002027007836 */ /* 0x008fea0000000000 */
[----:B------:R-:W-:Y:S04]  /*7220*/  SHF.R.U32.HI R0, RZ, 0x15, R0 ;  /* 0x00000015ff007819 */ /* 0x000fe80000011600 */
[----:B------:R-:W-:Y:S11]  /*7230*/  LOP3.LUT P0, RZ, R0, 0x3, R81, 0x48, !PT ;  /* 0x0000000300ff7812 */ /* 0x000ff60007804851 */
[----:B------:R-:W-:Y:S02]  /*7240*/  @!UPT UIADD3 URZ, UPT, UPT, URZ, URZ, URZ ;  /* 0x000000fffffff290 */ /* 0x000fe4000fffe0ff */
[----:B------:R-:W-:Y:S05]  /*7250*/  @!P0 BRA `(.L_x_122) ;  /* 0x0000000000408947 */ /* 0x000fea0003800000 */
[----:B------:R-:W3:Y:S01]  /*7260*/  LDCU.64 UR8, c[0x4][0x70] ;  /* 0x01000e00ff0877ac */ /* 0x000ee20008000a00 */
[----:B------:R-:W-:Y:S01]  /*7270*/  MOV R3, 0x0 ;  /* 0x0000000000037802 */ /* 0x000fe20000000f00 */
[----:B------:R-:W-:Y:S02]  /*7280*/  HFMA2 R12, -RZ, RZ, 0, 5.9604644775390625e-08 ;  /* 0x00000001ff0c7431 */ /* 0x000fe400000001ff */
[----:B------:R-:W-:Y:S02]  /*7290*/  IMAD.MOV.U32 R8, RZ, RZ, 0x192 ;  /* 0x00000192ff087424 */ /* 0x000fe400078e00ff */
[----:B------:R-:W-:Y:S01]  /*72a0*/  IMAD.MOV.U32 R13, RZ, RZ, RZ ;  /* 0x000000ffff0d7224 */ /* 0x000fe200078e00ff */
[----:B------:R-:W5:Y:S01]  /*72b0*/  LDCU.64 UR6, c[0x4][0x78] ;  /* 0x01000f00ff0677ac */ /* 0x000f620008000a00 */
[----:B----4-:R-:W4:Y:S01]  /*72c0*/  LDC.64 R2, c[0x4][R3] ;  /* 0x0100000003027b82 */ /* 0x010f220000000a00 */
[----:B------:R-:W2:Y:S01]  /*72d0*/  LDCU.64 UR4, c[0x4][0x10] ;  /* 0x01000200ff0477ac */ /* 0x000ea20008000a00 */
[----:B---3--:R-:W-:Y:S01]  /*72e0*/  MOV R5, UR9 ;  /* 0x0000000900057c02 */ /* 0x008fe20008000f00 */
[----:B------:R-:W-:Y:S01]  /*72f0*/  IMAD.U32 R4, RZ, RZ, UR8 ;  /* 0x00000008ff047e24 */ /* 0x000fe2000f8e00ff */
[----:B-----5:R-:W-:Y:S01]  /*7300*/  MOV R7, UR7 ;  /* 0x0000000700077c02 */ /* 0x020fe20008000f00 */
[----:B------:R-:W-:Y:S01]  /*7310*/  IMAD.U32 R6, RZ, RZ, UR6 ;  /* 0x00000006ff067e24 */ /* 0x000fe2000f8e00ff */
[----:B--2---:R-:W-:Y:S01]  /*7320*/  MOV R11, UR5 ;  /* 0x00000005000b7c02 */ /* 0x004fe20008000f00 */
[----:B------:R-:W-:Y:S02]  /*7330*/  IMAD.U32 R10, RZ, RZ, UR4 ;  /* 0x00000004ff0a7e24 */ /* 0x000fe4000f8e00ff */
[----:B------:R-:W-:Y:S07]  /*7340*/  LEPC R20, `(.L_x_122) ;  /* 0x000000001014794e */ /* 0x000fee0000000000 */
[----:B-1--4-:R-:W-:Y:S05]  /*7350*/  CALL.ABS.NOINC R2 ;  /* 0x0000000002007343 */ /* 0x012fea0003c00000 */
.L_x_122:
[----:B------:R-:W-:Y:S05]  /*7360*/  WARPSYNC.ALL ;  /* 0x0000000000007948 */ /* 0x000fea0003800000 */
[----:B------:R-:W-:Y:S01]  /*7370*/  R2UR UR4, R39 ;  /* 0x00000000270472ca */ /* 0x000fe200000e0000 */
[--C-:B-1----:R-:W-:Y:S01]  /*7380*/  HADD2.F32 R40, -RZ, R48.reuse.H0_H0 ;  /* 0x20000030ff287230 */ /* 0x102fe20000004100 */
[----:B------:R-:W-:Y:S01]  /*7390*/  ISETP.NE.AND P6, PT, R98, RZ, PT ;  /* 0x000000ff6200720c */ /* 0x000fe20003fc5270 */
[----:B------:R-:W-:Y:S01]  /*73a0*/  HADD2.F32 R43, -RZ, R48.H1_H1 ;  /* 0x30000030ff2b7230 */ /* 0x000fe20000004100 */
[----:B------:R-:W-:Y:S01]  /*73b0*/  MOV R52, UR46 ;  /* 0x0000002e00347c02 */ /* 0x000fe20008000f00 */
[----:B------:R-:W-:Y:S01]  /*73c0*/  HADD2.F32 R42, -RZ, R49.H1_H1 ;  /* 0x30000031ff2a7230 */ /* 0x000fe20000004100 */
[----:B------:R-:W-:Y:S01]  /*73d0*/  MOV R61, UR47 ;  /* 0x0000002f003d7c02 */ /* 0x000fe20008000f00 */
[----:B------:R-:W-:Y:S01]  /*73e0*/  HADD2.F32 R45, -RZ, R51.H0_H0 ;  /* 0x20000033ff2d7230 */ /* 0x000fe20000004100 */
[----:B------:R-:W-:Y:S01]  /*73f0*/  ISETP.NE.AND P0, PT, R95, RZ, PT ;  /* 0x000000ff5f00720c */ /* 0x000fe20003f05270 */
[----:B------:R-:W-:Y:S01]  /*7400*/  HADD2.F32 R44, -RZ, R75.H1_H1 ;  /* 0x3000004bff2c7230 */ /* 0x000fe20000004100 */
[----:B------:R-:W-:Y:S01]  /*7410*/  BSSY.RECONVERGENT B0, `(.L_x_123) ;  /* 0x0000088000007945 */ /* 0x000fe20003800200 */
[----:B------:R-:W-:Y:S02]  /*7420*/  LEA R62, R46, UR44, 0x3 ;  /* 0x0000002c2e3e7c11 */ /* 0x000fe4000f8e18ff */
[----:B----4-:R-:W1:Y:S02]  /*7430*/  LDTM.x32 R4, tmem[UR4+0x20] ;  /* 0x00002004000479ee */ /* 0x010e6400082c0000 */
[----:B------:R-:W-:Y:S02]  /*7440*/  @P6 LEA R52, R52, UR44, 0x3 ;  /* 0x0000002c34346c11 */ /* 0x000fe4000f8e18ff */
[----:B------:R-:W-:Y:S02]  /*7450*/  @P6 SHF.L.U32 R63, R90, 0x1f, RZ ;  /* 0x0000001f5a3f6819 */ /* 0x000fe400000006ff */
[----:B------:R-:W-:Y:S04]  /*7460*/  @P6 IADD3 R52, PT, PT, R52, 0xe0, RZ ;  /* 0x000000e034346810 */ /* 0x000fe80007ffe0ff */
[----:B------:R-:W-:Y:S01]  /*7470*/  @P6 PRMT R61, R61, 0x654, R52 ;  /* 0x000006543d3d6816 */ /* 0x000fe20000000034 */
[C---:B-1----:R-:W-:Y:S01]  /*7480*/  FMUL R0, R38.reuse, R4 ;  /* 0x0000000426007220 */ /* 0x042fe20000400000 */
[C---:B------:R-:W-:Y:S01]  /*7490*/  FMUL R2, R38.reuse, R5 ;  /* 0x0000000526027220 */ /* 0x040fe20000400000 */
[C---:B------:R-:W-:Y:S01]  /*74a0*/  FMUL R3, R38.reuse, R6 ;  /* 0x0000000626037220 */ /* 0x040fe20000400000 */
[C---:B------:R-:W-:Y:S01]  /*74b0*/  FMUL R7, R38.reuse, R7 ;  /* 0x0000000726077220 */ /* 0x040fe20000400000 */
[C---:B------:R-:W-:Y:S01]  /*74c0*/  FFMA R0, R41.reuse, R40, R0 ;  /* 0x0000002829007223 */ /* 0x040fe20000000000 */
[----:B------:R-:W-:Y:S02]  /*74d0*/  HADD2.F32 R40, -RZ, R49.H0_H0 ;  /* 0x20000031ff287230 */ /* 0x000fe40000004100 */
[C---:B------:R-:W-:Y:S01]  /*74e0*/  FFMA R2, R41.reuse, R43, R2 ;  /* 0x0000002b29027223 */ /* 0x040fe20000000002 */
[--C-:B------:R-:W-:Y:S02]  /*74f0*/  HADD2.F32 R43, -RZ, R50.reuse.H0_H0 ;  /* 0x20000032ff2b7230 */ /* 0x100fe40000004100 */
[C---:B------:R-:W-:Y:S01]  /*7500*/  FMUL R4, R38.reuse, R8 ;  /* 0x0000000826047220 */ /* 0x040fe20000400000 */
[----:B------:R-:W-:Y:S01]  /*7510*/  FMUL R5, R38, R9 ;  /* 0x0000000926057220 */ /* 0x000fe20000400000 */
[C---:B------:R-:W-:Y:S01]  /*7520*/  FFMA R3, R41.reuse, R40, R3 ;  /* 0x0000002829037223 */ /* 0x040fe20000000003 */
[----:B------:R-:W-:Y:S01]  /*7530*/  HADD2.F32 R40, -RZ, R50.H1_H1 ;  /* 0x30000032ff287230 */ /* 0x000fe20000004100 */
[----:B------:R-:W-:Y:S01]  /*7540*/  F2FP.F16.F32.PACK_AB R52, R2, R0 ;  /* 0x000000000234723e */ /* 0x000fe200000000ff */
[C---:B------:R-:W-:Y:S01]  /*7550*/  FFMA R7, R41.reuse, R42, R7 ;  /* 0x0000002a29077223 */ /* 0x040fe20000000007 */
[C---:B------:R-:W-:Y:S01]  /*7560*/  FFMA R4, R41.reuse, R43, R4 ;  /* 0x0000002b29047223 */ /* 0x040fe20000000004 */
[C---:B------:R-:W-:Y:S01]  /*7570*/  FMUL R6, R38.reuse, R10 ;  /* 0x0000000a26067220 */ /* 0x040fe20000400000 */
[----:B------:R-:W-:Y:S02]  /*7580*/  HADD2.F32 R42, -RZ, R51.H1_H1 ;  /* 0x30000033ff2a7230 */ /* 0x000fe40000004100 */
[----:B------:R-:W-:Y:S01]  /*7590*/  FFMA R5, R41, R40, R5 ;  /* 0x0000002829057223 */ /* 0x000fe20000000005 */
[----:B------:R-:W-:Y:S01]  /*75a0*/  F2FP.F16.F32.PACK_AB R53, R7, R3 ;  /* 0x000000030735723e */ /* 0x000fe200000000ff */
[----:B------:R-:W-:Y:S01]  /*75b0*/  FFMA R6, R41, R45, R6 ;  /* 0x0000002d29067223 */ /* 0x000fe20000000006 */
[C---:B------:R-:W-:Y:S01]  /*75c0*/  FMUL R11, R38.reuse, R11 ;  /* 0x0000000b260b7220 */ /* 0x040fe20000400000 */
[--C-:B------:R-:W-:Y:S01]  /*75d0*/  HADD2.F32 R40, -RZ, R56.reuse.H0_H0 ;  /* 0x20000038ff287230 */ /* 0x100fe20000004100 */
[----:B------:R-:W-:Y:S01]  /*75e0*/  F2FP.F16.F32.PACK_AB R54, R5, R4 ;  /* 0x000000040536723e */ /* 0x000fe200000000ff */
[C---:B------:R-:W-:Y:S01]  /*75f0*/  FMUL R8, R38.reuse, R12 ;  /* 0x0000000c26087220 */ /* 0x040fe20000400000 */
[C---:B------:R-:W-:Y:S01]  /*7600*/  FFMA R11, R41.reuse, R42, R11 ;  /* 0x0000002a290b7223 */ /* 0x040fe2000000000b */
[----:B------:R-:W-:Y:S02]  /*7610*/  HADD2.F32 R42, -RZ, R56.H1_H1 ;  /* 0x30000038ff2a7230 */ /* 0x000fe40000004100 */
[C---:B------:R-:W-:Y:S01]  /*7620*/  FMUL R9, R38.reuse, R13 ;  /* 0x0000000d26097220 */ /* 0x040fe20000400000 */
[--C-:B------:R-:W-:Y:S02]  /*7630*/  HADD2.F32 R43, -RZ, R57.reuse.H0_H0 ;  /* 0x20000039ff2b7230 */ /* 0x100fe40000004100 */
[----:B------:R-:W-:Y:S01]  /*7640*/  FFMA R8, R41, R40, R8 ;  /* 0x0000002829087223 */ /* 0x000fe20000000008 */
[----:B------:R-:W-:Y:S01]  /*7650*/  F2FP.F16.F32.PACK_AB R55, R11, R6 ;  /* 0x000000060b37723e */ /* 0x000fe200000000ff */
[----:B------:R-:W-:Y:S01]  /*7660*/  FFMA R9, R41, R42, R9 ;  /* 0x0000002a29097223 */ /* 0x000fe20000000009 */
[C---:B------:R-:W-:Y:S01]  /*7670*/  FMUL R10, R38.reuse, R14 ;  /* 0x0000000e260a7220 */ /* 0x040fe20000400000 */
[----:B------:R-:W-:Y:S02]  /*7680*/  HADD2.F32 R40, -RZ, R57.H1_H1 ;  /* 0x30000039ff287230 */ /* 0x000fe40000004100 */
[C---:B------:R-:W-:Y:S01]  /*7690*/  FMUL R15, R38.reuse, R15 ;  /* 0x0000000f260f7220 */ /* 0x040fe20000400000 */
[----:B------:R1:W-:Y:S01]  /*76a0*/  STS.128 [R93+0x2000], R52 ;  /* 0x002000345d007388 */ /* 0x0003e20000000c00 */
[----:B------:R-:W-:Y:S01]  /*76b0*/  F2FP.F16.F32.PACK_AB R68, R9, R8 ;  /* 0x000000080944723e */ /* 0x000fe200000000ff */
[C---:B------:R-:W-:Y:S01]  /*76c0*/  FFMA R10, R41.reuse, R43, R10 ;  /* 0x0000002b290a7223 */ /* 0x040fe2000000000a */
[--C-:B------:R-:W-:Y:S02]  /*76d0*/  HADD2.F32 R43, -RZ, R58.reuse.H0_H0 ;  /* 0x2000003aff2b7230 */ /* 0x100fe40000004100 */
        /* <DEDUP_REMOVED lines=11> */
[--C-:B------:R-:W-:Y:S02]  /*7790*/  HADD2.F32 R43, -RZ, R64.reuse.H0_H0 ;  /* 0x20000040ff2b7230 */ /* 0x100fe40000004100 */
[C---:B------:R-:W-:Y:S01]  /*77a0*/  FFMA R14, R41.reuse, R45, R14 ;  /* 0x0000002d290e7223 */ /* 0x040fe2000000000e */
[C---:B------:R-:W-:Y:S01]  /*77b0*/  FMUL R16, R38.reuse, R20 ;  /* 0x0000001426107220 */ /* 0x040fe20000400000 */
        /* <DEDUP_REMOVED lines=17> */
[C---:B------:R-:W-:Y:S01]  /*78d0*/  FFMA R20, R41.reuse, R40, R20 ;  /* 0x0000002829147223 */ /* 0x040fe20000000014 */
[C---:B------:R-:W-:Y:S01]  /*78e0*/  FFMA R21, R41.reuse, R42, R21 ;  /* 0x0000002a29157223 */ /* 0x040fe20000000015 */
[----:B------:R-:W-:Y:S02]  /*78f0*/  HADD2.F32 R40, -RZ, R67.H1_H1 ;  /* 0x30000043ff287230 */ /* 0x000fe40000004100 */
[----:B------:R-:W-:Y:S01]  /*7900*/  FFMA R22, R41, R43, R22 ;  /* 0x0000002b29167223 */ /* 0x000fe20000000016 */
[C---:B------:R-:W-:Y:S01]  /*7910*/  FMUL R27, R38.reuse, R27 ;  /* 0x0000001b261b7220 */ /* 0x040fe20000400000 */
[--C-:B------:R-:W-:Y:S02]  /*7920*/  HADD2.F32 R43, -RZ, R72.reuse.H0_H0 ;  /* 0x20000048ff2b7230 */ /* 0x100fe40000004100 */
[C---:B------:R-:W-:Y:S01]  /*7930*/  FMUL R24, R38.reuse, R28 ;  /* 0x0000001c26187220 */ /* 0x040fe20000400000 */
[----:B------:R-:W-:Y:S02]  /*7940*/  HADD2.F32 R42, -RZ, R72.H1_H1 ;  /* 0x30000048ff2a7230 */ /* 0x000fe40000004100 */
[C---:B------:R-:W-:Y:S01]  /*7950*/  FMUL R25, R38.reuse, R29 ;  /* 0x0000001d26197220 */ /* 0x040fe20000400000 */
[--C-:B------:R-:W-:Y:S01]  /*7960*/  HADD2.F32 R45, -RZ, R73.reuse.H0_H0 ;  /* 0x20000049ff2d7230 */ /* 0x100fe20000004100 */
[----:B------:R-:W-:Y:S01]  /*7970*/  F2FP.F16.F32.PACK_AB R70, R13, R12 ;  /* 0x0000000c0d46723e */ /* 0x000fe200000000ff */
[C---:B------:R-:W-:Y:S01]  /*7980*/  FMUL R26, R38.reuse, R30 ;  /* 0x0000001e261a7220 */ /* 0x040fe20000400000 */
[----:B------:R-:W-:Y:S01]  /*7990*/  F2FP.F16.F32.PACK_AB R71, R19, R14 ;  /* 0x0000000e1347723e */ /* 0x000fe200000000ff */
[C---:B------:R-:W-:Y:S01]  /*79a0*/  FFMA R27, R41.reuse, R40, R27 ;  /* 0x00000028291b7223 */ /* 0x040fe2000000001b */
[C---:B------:R-:W-:Y:S01]  /*79b0*/  FFMA R24, R41.reuse, R43, R24 ;  /* 0x0000002b29187223 */ /* 0x040fe20000000018 */
[----:B------:R-:W-:Y:S02]  /*79c0*/  HADD2.F32 R40, -RZ, R73.H1_H1 ;  /* 0x30000049ff287230 */ /* 0x000fe40000004100 */
[C---:B------:R-:W-:Y:S01]  /*79d0*/  FFMA R25, R41.reuse, R42, R25 ;  /* 0x0000002a29197223 */ /* 0x040fe20000000019 */
[----:B------:R1:W-:Y:S01]  /*79e0*/  STS.128 [R92+0x2010], R68 ;  /* 0x002010445c007388 */ /* 0x0003e20000000c00 */
[C---:B------:R-:W-:Y:S01]  /*79f0*/  FMUL R31, R38.reuse, R31 ;  /* 0x0000001f261f7220 */ /* 0x040fe20000400000 */
[--C-:B------:R-:W-:Y:S02]  /*7a00*/  HADD2.F32 R43, -RZ, R74.reuse.H0_H0 ;  /* 0x2000004aff2b7230 */ /* 0x100fe40000004100 */
[C---:B------:R-:W-:Y:S01]  /*7a10*/  FFMA R26, R41.reuse, R45, R26 ;  /* 0x0000002d291a7223 */ /* 0x040fe2000000001a */
        /* <DEDUP_REMOVED lines=30> */
[----:B------:R-:W-:Y:S02]  /*7c00*/  UIADD3 UR9, UPT, UPT, UR49, 0x20, URZ ;  /* 0x0000002031097890 */ /* 0x000fe4000fffe0ff */
[----:B------:R-:W-:Y:S01]  /*7c10*/  UIADD3 UR8, UPT, UPT, UR44, 0x2200, URZ ;  /* 0x000022002c087890 */ /* 0x000fe2000fffe0ff */
[----:B------:R-:W-:Y:S01]  /*7c20*/  UMOV UR10, UR50 ;  /* 0x00000032000a7c82 */ /* 0x000fe20008000000 */
[----:B------:R-:W-:Y:S01]  /*7c30*/  UMOV UR11, UR36 ;  /* 0x00000024000b7c82 */ /* 0x000fe20008000000 */
[----:B---3--:R-:W-:Y:S04]  /*7c40*/  UIADD3 UR4, UP0, UPT, UR6, 0x680, URZ ;  /* 0x0000068006047890 */ /* 0x008fe8000ff1e0ff */
[----:B------:R-:W-:Y:S09]  /*7c50*/  UIADD3.X UR5, UPT, UPT, URZ, UR7, URZ, UP0, !UPT ;  /* 0x00000007ff057290 */ /* 0x000ff200087fe4ff */
[----:B------:R3:W-:Y:S01]  /*7c60*/  UTMASTG.3D [UR8], [UR4] ;  /* 0x00000008040073b5 */ /* 0x0007e20008010000 */
[----:B------:R0:W-:Y:S01]  /*7c70*/  UTMACMDFLUSH ;  /* 0x00000000000079b7 */ /* 0x0001e20000000000 */
[----:B---3--:R-:W-:Y:S04]  /*7c80*/  DEPBAR.LE SB0, 0x1 ;  /* 0x000080400000791a */ /* 0x008fe80000000000 */
.L_x_124:
[----:B------:R-:W-:Y:S05]  /*7c90*/  BSYNC.RECONVERGENT B0 ;  /* 0x0000000000007941 */ /* 0x000fea0003800200 */
.L_x_123:
[----:B------:R-:W-:Y:S01]  /*7ca0*/  BAR.SYNC.DEFER_BLOCKING 0x1, 0x80 ;  /* 0x0042000000007b1d */ /* 0x000fe20000010000 */
[----:B------:R-:W-:Y:S04]  /*7cb0*/  UIADD3 UR4, UPT, UPT, UR46, 0x1, URZ ;  /* 0x000000012e047890 */ /* 0x000fe8000fffe0ff */
[----:B------:R-:W-:Y:S04]  /*7cc0*/  UISETP.NE.AND UP0, UPT, UR4, 0x4, UPT ;  /* 0x000000040400788c */ /* 0x000fe8000bf05270 */
[----:B------:R-:W-:Y:S01]  /*7cd0*/  USEL UR45, UR4, URZ, UP0 ;  /* 0x000000ff042d7287 */ /* 0x000fe20008000000 */
[----:B------:R3:W-:Y:S01]  /*7ce0*/  @P6 SYNCS.ARRIVE.TRANS64.RED.A1T0 RZ, [R61+URZ], RZ ;  /* 0x000000ff3dff69a7 */ /* 0x0007e200081004ff */
[----:B------:R-:W-:Y:S01]  /*7cf0*/  BSSY B1, `(.L_x_125) ;  /* 0x0000017000017945 */ /* 0x000fe20003800000 */
[----:B------:R-:W4:Y:S02]  /*7d00*/  @P6 SYNCS.PHASECHK.TRANS64.TRYWAIT P0, [R62+URZ+0xc0], R63 ;  /* 0x0000c03f3e0065a7 */ /* 0x000f2400080011ff */
[----:B----4-:R-:W-:Y:S01]  /*7d10*/  @P6 SEL R47, RZ, 0x1, !P0 ;  /* 0x00000001ff2f6807 */ /* 0x010fe20004000000 */
[----:B---3--:R-:W-:Y:S06]  /*7d20*/  @!P6 BRA `(.L_x_126) ;  /* 0x00000000004ce947 */ /* 0x008fec0003800000 */
        /* <DEDUP_REMOVED lines=9> */
[----:B------:R-:W-:Y:S04]  /*7dc0*/  SHF.L.U32 R5, R90, 0x1f, RZ ;  /* 0x0000001f5a057819 */ /* 0x000fe800000006ff */
[----:B------:R-:W3:Y:S02]  /*7dd0*/  SYNCS.PHASECHK.TRANS64.TRYWAIT P0, [R62+URZ+0xc0], R5 ;  /* 0x0000c0053e0075a7 */ /* 0x000ee400080011ff */
[----:B---3--:R-:W-:Y:S05]  /*7de0*/  @!P0 BRA `(.L_x_129) ;  /* 0x0000002800348947 */ /* 0x008fea0003800000 */
.L_x_128:
[----:B------:R-:W-:Y:S05]  /*7df0*/  BSYNC B0 ;  /* 0x0000000000007941 */ /* 0x000fea0003800000 */
.L_x_127:
[----:B------:R-:W-:Y:S02]  /*7e00*/  ISETP.NE.AND P0, PT, R60, RZ, PT ;  /* 0x000000ff3c00720c */ /* 0x000fe40003f05270 */
[----:B------:R-:W-:Y:S11]  /*7e10*/  IADD3 R46, PT, PT, R46, 0x1, RZ ;  /* 0x000000012e2e7810 */ /* 0x000ff60007ffe0ff */
[----:B------:R4:W1:Y:S04]  /*7e20*/  @P0 LDS.128 R48, [R4] ;  /* 0x0000000004300984 */ /* 0x0008680000000c00 */
[----:B------:R4:W1:Y:S04]  /*7e30*/  @P0 LDS.128 R56, [R3+0x10] ;  /* 0x0000100003380984 */ /* 0x0008680000000c00 */
[----:B------:R4:W1:Y:S04]  /*7e40*/  @P0 LDS.128 R64, [R2+0x20] ;  /* 0x0000200002400984 */ /* 0x0008680000000c00 */
[----:B------:R4:W1:Y:S02]  /*7e50*/  @P0 LDS.128 R72, [R0+0x30] ;  /* 0x0000300000480984 */ /* 0x0008640000000c00 */
.L_x_126:
[----:B------:R-:W-:Y:S05]  /*7e60*/  BSYNC B1 ;  /* 0x0000000000017941 */ /* 0x000fea0003800000 */
.L_x_125:
[----:B----4-:R-:W-:Y:S05]  /*7e70*/  VIADD R0, R39, 0x40 ;  /* 0x0000004027007836 */ /* 0x010fea0000000000 */
        /* <DEDUP_REMOVED lines=9> */
[----:B------:R-:W4:Y:S01]  /*7f10*/  LDCU.64 UR6, c[0x4][0x78] ;  /* 0x01000f00ff0677ac */ /* 0x000f220008000a00 */
[----:B------:R-:W1:Y:S01]  /*7f20*/  LDC.64 R2, c[0x4][R3] ;  /* 0x0100000003027b82 */ /* 0x000e620000000a00 */
[----:B------:R-:W5:Y:S01]  /*7f30*/  LDCU.64 UR4, c[0x4][0x10] ;  /* 0x01000200ff0477ac */ /* 0x000f620008000a00 */
[----:B---3--:R-:W-:Y:S01]  /*7f40*/  MOV R5, UR9 ;  /* 0x0000000900057c02 */ /* 0x008fe20008000f00 */
[----:B------:R-:W-:Y:S01]  /*7f50*/  IMAD.U32 R4, RZ, RZ, UR8 ;  /* 0x00000008ff047e24 */ /* 0x000fe2000f8e00ff */
[----:B----4-:R-:W-:Y:S01]  /*7f60*/  MOV R7, UR7 ;  /* 0x0000000700077c02 */ /* 0x010fe20008000f00 */
[----:B------:R-:W-:Y:S01]  /*7f70*/  IMAD.U32 R6, RZ, RZ, UR6 ;  /* 0x00000006ff067e24 */ /* 0x000fe2000f8e00ff */
[----:B-----5:R-:W-:Y:S01]  /*7f80*/  MOV R11, UR5 ;  /* 0x00000005000b7c02 */ /* 0x020fe20008000f00 */
[----:B------:R-:W-:Y:S02]  /*7f90*/  IMAD.U32 R10, RZ, RZ, UR4 ;  /* 0x00000004ff0a7e24 */ /* 0x000fe4000f8e00ff */
[----:B------:R-:W-:Y:S07]  /*7fa0*/  LEPC R20, `(.L_x_130) ;  /* 0x000000001014794e */ /* 0x000fee0000000000 */
[----:B-12---:R-:W-:Y:S05]  /*7fb0*/  CALL.ABS.NOINC R2 ;  /* 0x0000000002007343 */ /* 0x006fea0003c00000 */
.L_x_130:
        /* <DEDUP_REMOVED lines=12> */
[----:B---3--:R-:W-:Y:S02]  /*8080*/  LEA R62, R46, UR44, 0x3 ;  /* 0x0000002c2e3e7c11 */ /* 0x008fe4000f8e18ff */
[----:B------:R-:W1:Y:S02]  /*8090*/  LDTM.x32 R4, tmem[UR4+0x40] ;  /* 0x00004004000479ee */ /* 0x000e6400082c0000 */
        /* <DEDUP_REMOVED lines=133> */
.L_x_132:
[----:B------:R-:W-:Y:S05]  /*88f0*/  BSYNC.RECONVERGENT B0 ;  /* 0x0000000000007941 */ /* 0x000fea0003800200 */
.L_x_131:
        /* <DEDUP_REMOVED lines=21> */
.L_x_136:
[----:B------:R-:W-:Y:S05]  /*8a50*/  BSYNC B0 ;  /* 0x0000000000007941 */ /* 0x000fea0003800000 */
.L_x_135:
[----:B------:R-:W-:Y:S11]  /*8a60*/  ISETP.NE.AND P0, PT, R60, RZ, PT ;  /* 0x000000ff3c00720c */ /* 0x000ff60003f05270 */
[----:B------:R-:W-:Y:S02]  /*8a70*/  @!UPT UIADD3 URZ, UPT, UPT, URZ, URZ, URZ ;  /* 0x000000fffffff290 */ /* 0x000fe4000fffe0ff */
[----:B------:R4:W1:Y:S04]  /*8a80*/  @P0 LDS.128 R48, [R3] ;  /* 0x0000000003300984 */ /* 0x0008680000000c00 */
[----:B------:R4:W1:Y:S04]  /*8a90*/  @P0 LDS.128 R56, [R2+0x10] ;  /* 0x0000100002380984 */ /* 0x0008680000000c00 */
[----:B------:R4:W1:Y:S04]  /*8aa0*/  @P0 LDS.128 R64, [R0+0x20] ;  /* 0x0000200000400984 */ /* 0x0008680000000c00 */
[----:B------:R4:W1:Y:S02]  /*8ab0*/  @P0 LDS.128 R72, [R46+0x30] ;  /* 0x000030002e480984 */ /* 0x0008640000000c00 */
.L_x_134:
[----:B------:R-:W-:Y:S05]  /*8ac0*/  BSYNC B1 ;  /* 0x0000000000017941 */ /* 0x000fea0003800000 */
.L_x_133:
        /* <DEDUP_REMOVED lines=21> */
.L_x_138:
[----:B------:R-:W-:Y:S01]  /*8c20*/  ISETP.NE.AND P0, PT, R95, RZ, PT ;  /* 0x000000ff5f00720c */ /* 0x000fe20003f05270 */
[----:B------:R-:W-:Y:S05]  /*8c30*/  WARPSYNC.ALL ;  /* 0x0000000000007948 */ /* 0x000fea0003800000 */
[----:B------:R-:W-:Y:S01]  /*8c40*/  R2UR UR4, R39 ;  /* 0x00000000270472ca */ /* 0x000fe200000e0000 */
[--C-:B-1----:R-:W-:Y:S01]  /*8c50*/  HADD2.F32 R40, -RZ, R48.reuse.H0_H0 ;  /* 0x20000030ff287230 */ /* 0x102fe20000004100 */
[----:B------:R-:W-:Y:S01]  /*8c60*/  R2UR UR5, R99 ;  /* 0x00000000630572ca */ /* 0x000fe200000e0000 */
[----:B------:R-:W-:Y:S01]  /*8c70*/  HADD2.F32 R42, -RZ, R48.H1_H1 ;  /* 0x30000030ff2a7230 */ /* 0x000fe20000004100 */
[----:B------:R-:W-:Y:S01]  /*8c80*/  BSSY.RECONVERGENT B0, `(.L_x_139) ;  /* 0x000008a000007945 */ /* 0x000fe20003800200 */
[--C-:B------:R-:W-:Y:S02]  /*8c90*/  HADD2.F32 R43, -RZ, R49.reuse.H0_H0 ;  /* 0x20000031ff2b7230 */ /* 0x100fe40000004100 */
[----:B------:R-:W-:Y:S02]  /*8ca0*/  HADD2.F32 R44, -RZ, R49.H1_H1 ;  /* 0x30000031ff2c7230 */ /* 0x000fe40000004100 */
[--C-:B------:R-:W-:Y:S02]  /*8cb0*/  HADD2.F32 R45, -RZ, R50.reuse.H0_H0 ;  /* 0x20000032ff2d7230 */ /* 0x100fe40000004100 */
[----:B------:R-:W-:Y:S02]  /*8cc0*/  HADD2.F32 R46, -RZ, R50.H1_H1 ;  /* 0x30000032ff2e7230 */ /* 0x000fe40000004100 */
[----:B---3--:R-:W1:Y:S01]  /*8cd0*/  LDTM.x32 R4, tmem[UR4+0x60] ;  /* 0x00006004000479ee */ /* 0x008e6200082c0000 */
[----:B------:R-:W-:Y:S01]  /*8ce0*/  NOP ;  /* 0x0000000000007918 */ /* 0x000fe20000000000 */
[----:B------:R-:W-:Y:S01]  /*8cf0*/  UIADD3 UR4, UPT, UPT, UR5, 0x150, URZ ;  /* 0x0000015005047890 */ /* 0x000fe2000fffe0ff */
[--C-:B------:R-:W-:Y:S02]  /*8d00*/  HADD2.F32 R47, -RZ, R51.reuse.H0_H0 ;  /* 0x20000033ff2f7230 */ /* 0x100fe40000004100 */
[----:B------:R-:W-:Y:S01]  /*8d10*/  HADD2.F32 R49, -RZ, R51.H1_H1 ;  /* 0x30000033ff317230 */ /* 0x000fe20000004100 */
[----:B------:R-:W-:Y:S01]  /*8d20*/  UPRMT UR4, UR47, 0x654, UR4 ;  /* 0x000006542f047896 */ /* 0x000fe20008000004 */
[--C-:B------:R-:W-:Y:S02]  /*8d30*/  HADD2.F32 R48, -RZ, R56.reuse.H0_H0 ;  /* 0x20000038ff307230 */ /* 0x100fe40000004100 */
[----:B------:R-:W-:Y:S02]  /*8d40*/  HADD2.F32 R51, -RZ, R56.H1_H1 ;  /* 0x30000038ff337230 */ /* 0x000fe40000004100 */
[--C-:B------:R-:W-:Y:S02]  /*8d50*/  HADD2.F32 R50, -RZ, R57.reuse.H0_H0 ;  /* 0x20000039ff327230 */ /* 0x100fe40000004100 */
[----:B------:R-:W-:Y:S02]  /*8d60*/  HADD2.F32 R52, -RZ, R57.H1_H1 ;  /* 0x30000039ff347230 */ /* 0x000fe40000004100 */
[----:B-1----:R-:W-:Y:S01]  /*8d70*/  SYNCS.ARRIVE.TRANS64.RED.A1T0 RZ, [UR4], RZ ;  /* 0x000000ffffff79a7 */ /* 0x002fe20008100404 */
[--C-:B------:R-:W-:Y:S02]  /*8d80*/  HADD2.F32 R53, -RZ, R58.reuse.H0_H0 ;  /* 0x2000003aff357230 */ /* 0x100fe40000004100 */
[----:B------:R-:W-:Y:S02]  /*8d90*/  HADD2.F32 R54, -RZ, R58.H1_H1 ;  /* 0x3000003aff367230 */ /* 0x000fe40000004100 */
[--C-:B------:R-:W-:Y:S02]  /*8da0*/  HADD2.F32 R55, -RZ, R59.reuse.H0_H0 ;  /* 0x2000003bff377230 */ /* 0x100fe40000004100 */
[----:B------:R-:W-:Y:S02]  /*8db0*/  HADD2.F32 R56, -RZ, R59.H1_H1 ;  /* 0x3000003bff387230 */ /* 0x000fe40000004100 */
[C---:B------:R-:W-:Y:S01]  /*8dc0*/  FMUL R4, R38.reuse, R4 ;  /* 0x0000000426047220 */ /* 0x040fe20000400000 */
[C---:B------:R-:W-:Y:S01]  /*8dd0*/  FMUL R5, R38.reuse, R5 ;  /* 0x0000000526057220 */ /* 0x040fe20000400000 */
[C---:B------:R-:W-:Y:S01]  /*8de0*/  FMUL R6, R38.reuse, R6 ;  /* 0x0000000626067220 */ /* 0x040fe20000400000 */
[C---:B------:R-:W-:Y:S01]  /*8df0*/  FMUL R7, R38.reuse, R7 ;  /* 0x0000000726077220 */ /* 0x040fe20000400000 */
[C---:B------:R-:W-:Y:S01]  /*8e00*/  FFMA R4, R41.reuse, R40, R4 ;  /* 0x0000002829047223 */ /* 0x040fe20000000004 */
[C---:B------:R-:W-:Y:S01]  /*8e10*/  FFMA R5, R41.reuse, R42, R5 ;  /* 0x0000002a29057223 */ /* 0x040fe20000000005 */
[C---:B------:R-:W-:Y:S01]  /*8e20*/  FFMA R6, R41.reuse, R43, R6 ;  /* 0x0000002b29067223 */ /* 0x040fe20000000006 */
[----:B------:R-:W-:Y:S01]  /*8e30*/  FFMA R7, R41, R44, R7 ;  /* 0x0000002c29077223 */ /* 0x000fe20000000007 */
[C---:B------:R-:W-:Y:S01]  /*8e40*/  FMUL R8, R38.reuse, R8 ;  /* 0x0000000826087220 */ /* 0x040fe20000400000 */
[C---:B------:R-:W-:Y:S01]  /*8e50*/  FMUL R9, R38.reuse, R9 ;  /* 0x0000000926097220 */ /* 0x040fe20000400000 */
[----:B------:R-:W-:Y:S01]  /*8e60*/  F2FP.F16.F32.PACK_AB R100, R5, R4 ;  /* 0x000000040564723e */ /* 0x000fe200000000ff */
[C---:B------:R-:W-:Y:S01]  /*8e70*/  FMUL R0, R38.reuse, R10 ;  /* 0x0000000a26007220 */ /* 0x040fe20000400000 */
[----:B------:R-:W-:Y:S01]  /*8e80*/  F2FP.F16.F32.PACK_AB R101, R7, R6 ;  /* 0x000000060765723e */ /* 0x000fe200000000ff */
[C---:B------:R-:W-:Y:S01]  /*8e90*/  FFMA R8, R41.reuse, R45, R8 ;  /* 0x0000002d29087223 */ /* 0x040fe20000000008 */
[C---:B------:R-:W-:Y:S01]  /*8ea0*/  FFMA R9, R41.reuse, R46, R9 ;  /* 0x0000002e29097223 */ /* 0x040fe20000000009 */
[----:B------:R-:W-:Y:S01]  /*8eb0*/  FFMA R0, R41, R47, R0 ;  /* 0x0000002f29007223 */ /* 0x000fe20000000000 */
[C---:B------:R-:W-:Y:S01]  /*8ec0*/  FMUL R2, R38.reuse, R11 ;  /* 0x0000000b26027220 */ /* 0x040fe20000400000 */
[C---:B------:R-:W-:Y:S01]  /*8ed0*/  FMUL R3, R38.reuse, R12 ;  /* 0x0000000c26037220 */ /* 0x040fe20000400000 */
[C---:B------:R-:W-:Y:S01]  /*8ee0*/  FMUL R10, R38.reuse, R13 ;  /* 0x0000000d260a7220 */ /* 0x040fe20000400000 */
[----:B------:R-:W-:Y:S01]  /*8ef0*/  F2FP.F16.F32.PACK_AB R102, R9, R8 ;  /* 0x000000080966723e */ /* 0x000fe200000000ff */
[C---:B------:R-:W-:Y:S01]  /*8f00*/  FFMA R2, R41.reuse, R49, R2 ;  /* 0x0000003129027223 */ /* 0x040fe20000000002 */
[C---:B------:R-:W-:Y:S01]  /*8f10*/  FFMA R3, R41.reuse, R48, R3 ;  /* 0x0000003029037223 */ /* 0x040fe20000000003 */
[C---:B------:R-:W-:Y:S01]  /*8f20*/  FFMA R10, R41.reuse, R51, R10 ;  /* 0x00000033290a7223 */ /* 0x040fe2000000000a */
[C---:B------:R-:W-:Y:S01]  /*8f30*/  FMUL R11, R38.reuse, R14 ;  /* 0x0000000e260b7220 */ /* 0x040fe20000400000 */
[C---:B------:R-:W-:Y:S01]  /*8f40*/  FMUL R15, R38.reuse, R15 ;  /* 0x0000000f260f7220 */ /* 0x040fe20000400000 */
[C---:B------:R-:W-:Y:S01]  /*8f50*/  FMUL R12, R38.reuse, R16 ;  /* 0x00000010260c7220 */ /* 0x040fe20000400000 */
[C---:B------:R-:W-:Y:S01]  /*8f60*/  FMUL R13, R38.reuse, R17 ;  /* 0x00000011260d7220 */ /* 0x040fe20000400000 */
[C---:B------:R-:W-:Y:S01]  /*8f70*/  FFMA R11, R41.reuse, R50, R11 ;  /* 0x00000032290b7223 */ /* 0x040fe2000000000b */
[C---:B------:R-:W-:Y:S01]  /*8f80*/  FMUL R14, R38.reuse, R18 ;  /* 0x00000012260e7220 */ /* 0x040fe20000400000 */
[C---:B------:R-:W-:Y:S01]  /*8f90*/  FFMA R15, R41.reuse, R52, R15 ;  /* 0x00000034290f7223 */ /* 0x040fe2000000000f */
[--C-:B------:R-:W-:Y:S02]  /*8fa0*/  HADD2.F32 R57, -RZ, R64.reuse.H0_H0 ;  /* 0x20000040ff397230 */ /* 0x100fe40000004100 */
[----:B------:R-:W-:Y:S01]  /*8fb0*/  FMUL R19, R38, R19 ;  /* 0x0000001326137220 */ /* 0x000fe20000400000 */
[----:B------:R-:W-:Y:S01]  /*8fc0*/  F2FP.F16.F32.PACK_AB R103, R2, R0 ;  /* 0x000000000267723e */ /* 0x000fe200000000ff */
[C---:B------:R-:W-:Y:S01]  /*8fd0*/  FFMA R12, R41.reuse, R53, R12 ;  /* 0x00000035290c7223 */ /* 0x040fe2000000000c */
[----:B------:R-:W-:Y:S02]  /*8fe0*/  HADD2.F32 R58, -RZ, R64.H1_H1 ;  /* 0x30000040ff3a7230 */ /* 0x000fe40000004100 */
[C---:B------:R-:W-:Y:S01]  /*8ff0*/  FMUL R16, R38.reuse, R20 ;  /* 0x0000001426107220 */ /* 0x040fe20000400000 */
[C---:B------:R-:W-:Y:S01]  /*9000*/  FFMA R13, R41.reuse, R54, R13 ;  /* 0x00000036290d7223 */ /* 0x040fe2000000000d */
[----:B------:R1:W-:Y:S01]  /*9010*/  STS.128 [R93+0x6000], R100 ;  /* 0x006000645d007388 */ /* 0x0003e20000000c00 */
[--C-:B------:R-:W-:Y:S02]  /*9020*/  HADD2.F32 R59, -RZ, R65.reuse.H0_H0 ;  /* 0x20000041ff3b7230 */ /* 0x100fe40000004100 */
[C---:B------:R-:W-:Y:S01]  /*9030*/  FMUL R17, R38.reuse, R21 ;  /* 0x0000001526117220 */ /* 0x040fe20000400000 */
[C---:B------:R-:W-:Y:S01]  /*9040*/  FFMA R14, R41.reuse, R55, R14 ;  /* 0x00000037290e7223 */ /* 0x040fe2000000000e */
[----:B------:R-:W-:Y:S02]  /*9050*/  HADD2.F32 R60, -RZ, R65.H1_H1 ;  /* 0x30000041ff3c7230 */ /* 0x000fe40000004100 */
[C---:B------:R-:W-:Y:S01]  /*9060*/  FMUL R18, R38.reuse, R22 ;  /* 0x0000001626127220 */ /* 0x040fe20000400000 */
[C---:B------:R-:W-:Y:S01]  /*9070*/  FFMA R19, R41.reuse, R56, R19 ;  /* 0x0000003829137223 */ /* 0x040fe20000000013 */
        /* <DEDUP_REMOVED lines=13> */
[----:B------:R-:W-:Y:S01]  /*9150*/  FMUL R27, R38, R27 ;  /* 0x0000001b261b7220 */ /* 0x000fe20000400000 */
[----:B------:R-:W-:Y:S01]  /*9160*/  F2FP.F16.F32.PACK_AB R104, R10, R3 ;  /* 0x000000030a68723e */ /* 0x000fe200000000ff */
[----:B------:R-:W-:Y:S01]  /*9170*/  FFMA R20, R41, R61, R20 ;  /* 0x0000003d29147223 */ /* 0x000fe20000000014 */
[----:B------:R-:W-:Y:S01]  /*9180*/  F2FP.F16.F32.PACK_AB R105, R15, R11 ;  /* 0x0000000b0f69723e */ /* 0x000fe200000000ff */
[----:B------:R-:W-:Y:S01]  /*9190*/  HADD2.F32 R66, -RZ, R72.H1_H1 ;  /* 0x30000048ff427230 */ /* 0x000fe20000004100 */
[----:B------:R-:W-:Y:S01]  /*91a0*/  F2FP.F16.F32.PACK_AB R106, R13, R12 ;  /* 0x0000000c0d6a723e */ /* 0x000fe200000000ff */
[C---:B------:R-:W-:Y:S01]  /*91b0*/  FMUL R24, R38.reuse, R28 ;  /* 0x0000001c26187220 */ /* 0x040fe20000400000 */
[----:B------:R-:W-:Y:S01]  /*91c0*/  F2FP.F16.F32.PACK_AB R107, R19, R14 ;  /* 0x0000000e136b723e */ /* 0x000fe200000000ff */
[C---:B------:R-:W-:Y:S01]  /*91d0*/  FFMA R21, R41.reuse, R62, R21 ;  /* 0x0000003e29157223 */ /* 0x040fe20000000015 */
[--C-:B------:R-:W-:Y:S02]  /*91e0*/  HADD2.F32 R67, -RZ, R73.reuse.H0_H0 ;  /* 0x20000049ff437230 */ /* 0x100fe40000004100 */
[C---:B------:R-:W-:Y:S01]  /*91f0*/  FMUL R25, R38.reuse, R29 ;  /* 0x0000001d26197220 */ /* 0x040fe20000400000 */
[C---:B------:R-:W-:Y:S01]  /*9200*/  FFMA R22, R41.reuse, R63, R22 ;  /* 0x0000003f29167223 */ /* 0x040fe20000000016 */
[----:B------:R1:W-:Y:S01]  /*9210*/  STS.128 [R92+0x6010], R104 ;  /* 0x006010685c007388 */ /* 0x0003e20000000c00 */
        /* <DEDUP_REMOVED lines=48> */
.L_x_140:
[----:B------:R-:W-:Y:S05]  /*9520*/  BSYNC.RECONVERGENT B0 ;  /* 0x0000000000007941 */ /* 0x000fea0003800200 */
.L_x_139:
[----:B------:R-:W-:Y:S01]  /*9530*/  BAR.SYNC.DEFER_BLOCKING 0x1, 0x80 ;  /* 0x0042000000007b1d */ /* 0x000fe20000010000 */
[----:B------:R-:W-:Y:S01]  /*9540*/  UISETP.NE.AND UP0, UPT, UR52, -0x4, UPT ;  /* 0xfffffffc3400788c */ /* 0x000fe2000bf05270 */
[----:B------:R-:W-:Y:S08]  /*9550*/  IADD3 R0, PT, PT, R36, 0x1, RZ ;  /* 0x0000000124007810 */ /* 0x000ff00007ffe0ff */
[----:B------:R-:W-:Y:S05]  /*9560*/  BRA.U !UP0, `(.L_x_141) ;  /* 0x0000000108287547 */ /* 0x000fea000b800000 */
[----:B------:R-:W-:Y:S01]  /*9570*/  ISETP.NE.AND P0, PT, R98, RZ, PT ;  /* 0x000000ff6200720c */ /* 0x000fe20003f05270 */
[----:B------:R-:W-:Y:S01]  /*9580*/  IMAD.U32 R3, RZ, RZ, UR46 ;  /* 0x0000002eff037e24 */ /* 0x000fe2000f8e00ff */
[----:B------:R-:W-:Y:S01]  /*9590*/  UIADD3 UR4, UPT, UPT, UR46, 0x1, URZ ;  /* 0x000000012e047890 */ /* 0x000fe2000fffe0ff */
[----:B------:R-:W-:Y:S03]  /*95a0*/  IMAD.U32 R2, RZ, RZ, UR47 ;  /* 0x0000002fff027e24 */ /* 0x000fe6000f8e00ff */
[----:B------:R-:W-:Y:S04]  /*95b0*/  UISETP.NE.AND UP0, UPT, UR4, 0x4, UPT ;  /* 0x000000040400788c */ /* 0x000fe8000bf05270 */
[----:B------:R-:W-:Y:S03]  /*95c0*/  USEL UR46, UR4, URZ, UP0 ;  /* 0x000000ff042e7287 */ /* 0x000fe60008000000 */
[----:B------:R-:W-:Y:S05]  /*95d0*/  @P0 LEA R3, R3, UR44, 0x3 ;  /* 0x0000002c03030c11 */ /* 0x000fea000f8e18ff */
[----:B------:R-:W-:Y:S05]  /*95e0*/  @P0 VIADD R3, R3, 0xe0 ;  /* 0x000000e003030836 */ /* 0x000fea0000000000 */
[----:B------:R-:W-:Y:S04]  /*95f0*/  @P0 PRMT R2, R2, 0x654, R3 ;  /* 0x0000065402020816 */ /* 0x000fe80000000003 */
[----:B------:R3:W-:Y:S03]  /*9600*/  @P0 SYNCS.ARRIVE.TRANS64.RED.A1T0 RZ, [R2+URZ], RZ ;  /* 0x000000ff02ff09a7 */ /* 0x0007e600081004ff */
.L_x_141:
[----:B------:R-:W-:Y:S01]  /*9610*/  R2UR UR4, R82 ;  /* 0x00000000520472ca */ /* 0x000fe200000e0000 */
[----:B------:R-:W-:Y:S01]  /*9620*/  UISETP.NE.AND UP0, UPT, UR62, URZ, UPT ;  /* 0x000000ff3e00728c */ /* 0x000fe2000bf05270 */
[----:B------:R-:W-:Y:S01]  /*9630*/  ISETP.NE.AND P0, PT, R86, 0x2, PT ;  /* 0x000000025600780c */ /* 0x000fe20003f05270 */
[----:B------:R-:W-:Y:S01]  /*9640*/  UIADD3 UR20, UPT, UPT, UR37, UR63, URZ ;  /* 0x0000003f25147290 */ /* 0x000fe2000fffe0ff */
[----:B------:R-:W-:Y:S01]  /*9650*/  ISETP.NE.AND P1, PT, R0, 0x4, PT ;  /* 0x000000040000780c */ /* 0x000fe20003f25270 */
[----:B------:R-:W-:Y:S01]  /*9660*/  UIADD3 UR52, UPT, UPT, UR52, 0x4, URZ ;  /* 0x0000000434347890 */ /* 0x000fe2000fffe0ff */
[----:B------:R-:W-:Y:S01]  /*9670*/  SEL R3, RZ, 0x1, P0 ;  /* 0x00000001ff037807 */ /* 0x000fe20000000000 */
[----:B------:R-:W-:Y:S01]  /*9680*/  UMOV UR36, UR61 ;  /* 0x0000003d00247c82 */ /* 0x000fe20008000000 */
[----:B---3--:R-:W-:Y:S02]  /*9690*/  SEL R2, RZ, 0x1, P1 ;  /* 0x00000001ff027807 */ /* 0x008fe40000800000 */
[----:B------:R-:W-:Y:S02]  /*96a0*/  LOP3.LUT R88, R88, R3, RZ, 0x3c, !PT ;  /* 0x0000000358587212 */ /* 0x000fe400078e3cff */
[----:B------:R-:W-:Y:S01]  /*96b0*/  LOP3.LUT R89, R89, R2, RZ, 0x3c, !PT ;  /* 0x0000000259597212 */ /* 0x000fe200078e3cff */
[----:B------:R-:W-:Y:S01]  /*96c0*/  UIADD3 UR16, UPT, UPT, UR38, UR4, URZ ;  /* 0x0000000426107290 */ /* 0x000fe2000fffe0ff */
[----:B------:R-:W-:Y:S02]  /*96d0*/  SEL R86, R86, RZ, P0 ;  /* 0x000000ff56567207 */ /* 0x000fe40000000000 */
[----:B------:R-:W-:Y:S01]  /*96e0*/  SEL R36, R0, RZ, P1 ;  /* 0x000000ff00247207 */ /* 0x000fe20000800000 */
[----:B------:R-:W-:Y:S08]  /*96f0*/  BRA.U UP0, `(.L_x_142) ;  /* 0xffffffbd00dc7547 */ /* 0x000ff0000b83ffff */
[----:B------:R-:W-:-:S13]  /*9700*/  R2UR UR4, R83 ;  /* 0x00000000530472ca */ /* 0x000fda00000e0000 */
[----:B------:R-:W-:-:S09]  /*9710*/  UISETP.NE.AND UP0, UPT, UR4, URZ, UPT ;  /* 0x000000ff0400728c */ /* 0x000fd2000bf05270 */
[----:B------:R-:W-:Y:S05]  /*9720*/  BRA.U !UP0, `(.L_x_143) ;  /* 0x0000000108487547 */ /* 0x000fea000b800000 */
[----:B------:R-:W3:Y:S02]  /*9730*/  LDCU.64 UR4, c[0x0][0x890] ;  /* 0x00011200ff0477ac */ /* 0x000ee40008000a00 */
[----:B---3--:R-:W-:-:S04]  /*9740*/  UISETP.NE.U32.AND UP0, UPT, UR4, URZ, UPT ;  /* 0x000000ff0400728c */ /* 0x008fc8000bf05070 */
[----:B------:R-:W-:-:S09]  /*9750*/  UISETP.NE.AND.EX UP0, UPT, UR5, URZ, UPT, UP0 ;  /* 0x000000ff0500728c */ /* 0x000fd2000bf05300 */
[----:B------:R-:W-:Y:S05]  /*9760*/  BRA.U UP0, `(.L_x_144) ;  /* 0x00000001000c7547 */ /* 0x000fea000b800000 */
[----:B------:R-:W-:-:S13]  /*9770*/  FSETP.NEU.AND P0, PT, R41, RZ, PT ;  /* 0x000000ff2900720b */ /* 0x000fda0003f0d000 */
[----:B------:R-:W-:Y:S05]  /*9780*/  @!P0 EXIT ;  /* 0x000000000000894d */ /* 0x000fea0003800000 */
[----:B------:R-:W-:Y:S05]  /*9790*/  BRA `(.L_x_143) ;  /* 0x00000000002c7947 */ /* 0x000fea0003800000 */
.L_x_144:
[----:B------:R-:W-:Y:S01]  /*97a0*/  ISETP.NE.AND P0, PT, R85, RZ, PT ;  /* 0x000000ff5500720c */ /* 0x000fe20003f05270 */
[----:B------:R-:W-:-:S12]  /*97b0*/  BSSY.RECONVERGENT B0, `(.L_x_143) ;  /* 0x0000009000007945 */ /* 0x000fd80003800200 */
[----:B------:R-:W-:Y:S05]  /*97c0*/  @P0 BRA `(.L_x_145) ;  /* 0x0000000000140947 */ /* 0x000fea0003800000 */
[----:B------:R-:W3:Y:S02]  /*97d0*/  LDCU.64 UR4, c[0x0][0x888] ;  /* 0x00011100ff0477ac */ /* 0x000ee40008000a00 */
[----:B---3--:R-:W-:-:S04]  /*97e0*/  ISETP.NE.U32.AND P0, PT, RZ, UR4, PT ;  /* 0x00000004ff007c0c */ /* 0x008fc8000bf05070 */
[----:B------:R-:W-:-:S13]  /*97f0*/  ISETP.NE.AND.EX P0, PT, RZ, UR5, PT, P0 ;  /* 0x00000005ff007c0c */ /* 0x000fda000bf05300 */
[----:B------:R-:W-:Y:S05]  /*9800*/  @!P0 EXIT ;  /* 0x000000000000894d */ /* 0x000fea0003800000 */
[----:B------:R-:W-:Y:S05]  /*9810*/  BRA `(.L_x_146) ;  /* 0x0000000000087947 */ /* 0x000fea0003800000 */
.L_x_145:
[----:B------:R-:W-:-:S13]  /*9820*/  FSETP.NEU.AND P0, PT, R41, RZ, PT ;  /* 0x000000ff2900720b */ /* 0x000fda0003f0d000 */
[----:B------:R-:W-:Y:S05]  /*9830*/  @!P0 EXIT ;  /* 0x000000000000894d */ /* 0x000fea0003800000 */
.L_x_146:
[----:B------:R-:W-:Y:S05]  /*9840*/  BSYNC.RECONVERGENT B0 ;  /* 0x0000000000007941 */ /* 0x000fea0003800200 */
.L_x_143:
[----:B------:R-:W-:Y:S01]  /*9850*/  ULEA UR4, UR46, UR44, 0x3 ;  /* 0x0000002c2e047291 */ /* 0x000fe2000f8e18ff */
[----:B------:R-:W-:-:S04]  /*9860*/  DEPBAR.LE SB0, 0x0 ;  /* 0x000080000000791a */ /* 0x000fc80000000000 */
[----:B------:R-:W-:-:S04]  /*9870*/  UIADD3 UR4, UPT, UPT, UR4, 0xe0, URZ ;  /* 0x000000e004047890 */ /* 0x000fc8000fffe0ff */
[----:B------:R-:W-:-:S09]  /*9880*/  UPRMT UR4, UR47, 0x654, UR4 ;  /* 0x000006542f047896 */ /* 0x000fd20008000004 */
[----:B------:R-:W-:Y:S01]  /*9890*/  SYNCS.ARRIVE.TRANS64.RED.A1T0 RZ, [UR4], RZ ;  /* 0x000000ffffff79a7 */ /* 0x000fe20008100404 */
[----:B------:R-:W-:Y:S05]  /*98a0*/  EXIT ;  /* 0x000000000000794d */ /* 0x000fea0003800000 */
.L_x_25:
[----:B--2---:R2:W3:Y:S02]  /*98b0*/  SYNCS.PHASECHK.TRANS64.TRYWAIT P0, [R3+URZ+0x180], R2 ;  /* 0x00018002030075a7 */ /* 0x0044e400080011ff */
[----:B---3--:R-:W-:Y:S05]  /*98c0*/  @!P0 NANOSLEEP.SYNCS 0x989680 ;  /* 0x009896800000895d */ /* 0x008fea0003900000 */
[----:B------:R-:W3:Y:S02]  /*98d0*/  @!P0 SYNCS.PHASECHK.TRANS64 P0, [R3+URZ+0x180], R2 ;  /* 0x00018002030085a7 */ /* 0x000ee400080010ff */
[----:B---3--:R-:W-:Y:S05]  /*98e0*/  @!P0 BRA `(.L_x_25) ;  /* 0xfffffffc00f08947 */ /* 0x008fea000383ffff */
[----:B------:R-:W-:Y:S05]  /*98f0*/  BRA `(.L_x_147) ;  /* 0xffffff8000387947 */ /* 0x000fea000383ffff */
.L_x_28:
[----:B-1----:R-:W-:-:S07]  /*9900*/  MOV R0, UR33 ;  /* 0x0000002100007c02 */ /* 0x002fce0008000f00 */
.L_x_148:
[----:B-1----:R1:W2:Y:S02]  /*9910*/  SYNCS.PHASECHK.TRANS64.TRYWAIT P0, [R0+URZ+0x60], R3 ;  /* 0x00006003000075a7 */ /* 0x0022a400080011ff */
[----:B--2---:R-:W-:Y:S05]  /*9920*/  @!P0 NANOSLEEP.SYNCS 0x989680 ;  /* 0x009896800000895d */ /* 0x004fea0003900000 */
[----:B------:R-:W2:Y:S02]  /*9930*/  @!P0 SYNCS.PHASECHK.TRANS64 P0, [R0+URZ+0x60], R3 ;  /* 0x00006003000085a7 */ /* 0x000ea400080010ff */
[----:B--2---:R-:W-:Y:S05]  /*9940*/  @!P0 BRA `(.L_x_148) ;  /* 0xfffffffc00f08947 */ /* 0x004fea000383ffff */
[----:B------:R-:W-:Y:S05]  /*9950*/  BRA `(.L_x_27) ;  /* 0xffffff8000807947 */ /* 0x000fea000383ffff */
.L_x_35:
[----:B-1----:R-:W-:-:S07]  /*9960*/  MOV R0, UR17 ;  /* 0x0000001100007c02 */ /* 0x002fce0008000f00 */
.L_x_149:
[----:B-1----:R1:W2:Y:S02]  /*9970*/  SYNCS.PHASECHK.TRANS64.TRYWAIT P0, [R0+URZ+0x60], R3 ;  /* 0x00006003000075a7 */ /* 0x0022a400080011ff */
[----:B--2---:R-:W-:Y:S05]  /*9980*/  @!P0 NANOSLEEP.SYNCS 0x989680 ;  /* 0x009896800000895d */ /* 0x004fea0003900000 */
[----:B------:R-:W2:Y:S02]  /*9990*/  @!P0 SYNCS.PHASECHK.TRANS64 P0, [R0+URZ+0x60], R3 ;  /* 0x00006003000085a7 */ /* 0x000ea400080010ff */
[----:B--2---:R-:W-:Y:S05]  /*99a0*/  @!P0 BRA `(.L_x_149) ;  /* 0xfffffffc00f08947 */ /* 0x004fea000383ffff */
[----:B------:R-:W-:Y:S05]  /*99b0*/  BRA `(.L_x_34) ;  /* 0xffffff84003c7947 */ /* 0x000fea000383ffff */
.L_x_40:
[----:B-1----:R1:W2:Y:S02]  /*99c0*/  SYNCS.PHASECHK.TRANS64.TRYWAIT P0, [R3+URZ+0x110], R0 ;  /* 0x00011000030075a7 */ /* 0x0022a400080011ff */
[----:B--2---:R-:W-:Y:S05]  /*99d0*/  @!P0 NANOSLEEP.SYNCS 0x989680 ;  /* 0x009896800000895d */ /* 0x004fea0003900000 */
[----:B------:R-:W2:Y:S02]  /*99e0*/  @!P0 SYNCS.PHASECHK.TRANS64 P0, [R3+URZ+0x110], R0 ;  /* 0x00011000030085a7 */ /* 0x000ea400080010ff */
[----:B--2---:R-:W-:Y:S05]  /*99f0*/  @!P0 BRA `(.L_x_40) ;  /* 0xfffffffc00f08947 */ /* 0x004fea000383ffff */
[----:B------:R-:W-:Y:S05]  /*9a00*/  BRA `(.L_x_150) ;  /* 0xffffff8400e07947 */ /* 0x000fea000383ffff */
.L_x_44:
[----:B-1----:R-:W-:-:S07]  /*9a10*/  MOV R0, UR4 ;  /* 0x0000000400007c02 */ /* 0x002fce0008000f00 */
.L_x_151:
[----:B-1----:R1:W2:Y:S02]  /*9a20*/  SYNCS.PHASECHK.TRANS64.TRYWAIT P0, [R0+URZ], R3 ;  /* 0x00000003000075a7 */ /* 0x0022a400080011ff */
[----:B--2---:R-:W-:Y:S05]  /*9a30*/  @!P0 NANOSLEEP.SYNCS 0x989680 ;  /* 0x009896800000895d */ /* 0x004fea0003900000 */
[----:B------:R-:W2:Y:S02]  /*9a40*/  @!P0 SYNCS.PHASECHK.TRANS64 P0, [R0+URZ], R3 ;  /* 0x00000003000085a7 */ /* 0x000ea400080010ff */
[----:B--2---:R-:W-:Y:S05]  /*9a50*/  @!P0 BRA `(.L_x_151) ;  /* 0xfffffffc00f08947 */ /* 0x004fea000383ffff */
[----:B------:R-:W-:Y:S05]  /*9a60*/  BRA `(.L_x_152) ;  /* 0xffffff8c00887947 */ /* 0x000fea000383ffff */
.L_x_45:
[----:B------:R-:W-:-:S07]  /*9a70*/  MOV R0, UR5 ;  /* 0x0000000500007c02 */ /* 0x000fce0008000f00 */
.L_x_153:
[----:B-1----:R1:W2:Y:S02]  /*9a80*/  SYNCS.PHASECHK.TRANS64.TRYWAIT P0, [R0+URZ], R3 ;  /* 0x00000003000075a7 */ /* 0x0022a400080011ff */
[----:B--2---:R-:W-:Y:S05]  /*9a90*/  @!P0 NANOSLEEP.SYNCS 0x989680 ;  /* 0x009896800000895d */ /* 0x004fea0003900000 */
[----:B------:R-:W2:Y:S02]  /*9aa0*/  @!P0 SYNCS.PHASECHK.TRANS64 P0, [R0+URZ], R3 ;  /* 0x00000003000085a7 */ /* 0x000ea400080010ff */
[----:B--2---:R-:W-:Y:S05]  /*9ab0*/  @!P0 BRA `(.L_x_153) ;  /* 0xfffffffc00f08947 */ /* 0x004fea000383ffff */
[----:B------:R-:W-:Y:S05]  /*9ac0*/  BRA `(.L_x_154) ;  /* 0xffffff8c00947947 */ /* 0x000fea000383ffff */
.L_x_46:
[----:B------:R-:W-:-:S07]  /*9ad0*/  MOV R0, UR5 ;  /* 0x0000000500007c02 */ /* 0x000fce0008000f00 */
.L_x_155:
[----:B-1----:R1:W2:Y:S02]  /*9ae0*/  SYNCS.PHASECHK.TRANS64.TRYWAIT P0, [R0+URZ], R3 ;  /* 0x00000003000075a7 */ /* 0x0022a400080011ff */
[----:B--2---:R-:W-:Y:S05]  /*9af0*/  @!P0 NANOSLEEP.SYNCS 0x989680 ;  /* 0x009896800000895d */ /* 0x004fea0003900000 */
[----:B------:R-:W2:Y:S02]  /*9b00*/  @!P0 SYNCS.PHASECHK.TRANS64 P0, [R0+URZ], R3 ;  /* 0x00000003000085a7 */ /* 0x000ea400080010ff */
[----:B--2---:R-:W-:Y:S05]  /*9b10*/  @!P0 BRA `(.L_x_155) ;  /* 0xfffffffc00f08947 */ /* 0x004fea000383ffff */
[----:B------:R-:W-:Y:S05]  /*9b20*/  BRA `(.L_x_156) ;  /* 0xffffff8c00a07947 */ /* 0x000fea000383ffff */
.L_x_47:
[----:B------:R-:W-:-:S07]  /*9b30*/  MOV R0, UR5 ;  /* 0x0000000500007c02 */ /* 0x000fce0008000f00 */
.L_x_157:
[----:B-1----:R1:W2:Y:S02]  /*9b40*/  SYNCS.PHASECHK.TRANS64.TRYWAIT P0, [R0+URZ], R3 ;  /* 0x00000003000075a7 */ /* 0x0022a400080011ff */
[----:B--2---:R-:W-:Y:S05]  /*9b50*/  @!P0 NANOSLEEP.SYNCS 0x989680 ;  /* 0x009896800000895d */ /* 0x004fea0003900000 */
[----:B------:R-:W2:Y:S02]  /*9b60*/  @!P0 SYNCS.PHASECHK.TRANS64 P0, [R0+URZ], R3 ;  /* 0x00000003000085a7 */ /* 0x000ea400080010ff */
[----:B--2---:R-:W-:Y:S05]  /*9b70*/  @!P0 BRA `(.L_x_157) ;  /* 0xfffffffc00f08947 */ /* 0x004fea000383ffff */
[----:B------:R-:W-:Y:S05]  /*9b80*/  BRA `(.L_x_158) ;  /* 0xffffff8c00ac7947 */ /* 0x000fea000383ffff */
.L_x_48:
[----:B------:R-:W-:-:S07]  /*9b90*/  MOV R0, UR5 ;  /* 0x0000000500007c02 */ /* 0x000fce0008000f00 */
.L_x_159:
[----:B-1----:R1:W2:Y:S02]  /*9ba0*/  SYNCS.PHASECHK.TRANS64.TRYWAIT P0, [R0+URZ], R3 ;  /* 0x00000003000075a7 */ /* 0x0022a400080011ff */
[----:B--2---:R-:W-:Y:S05]  /*9bb0*/  @!P0 NANOSLEEP.SYNCS 0x989680 ;  /* 0x009896800000895d */ /* 0x004fea0003900000 */
[----:B------:R-:W2:Y:S02]  /*9bc0*/  @!P0 SYNCS.PHASECHK.TRANS64 P0, [R0+URZ], R3 ;  /* 0x00000003000085a7 */ /* 0x000ea400080010ff */
[----:B--2---:R-:W-:Y:S05]  /*9bd0*/  @!P0 BRA `(.L_x_159) ;  /* 0xfffffffc00f08947 */ /* 0x004fea000383ffff */
[----:B------:R-:W-:Y:S05]  /*9be0*/  BRA `(.L_x_160) ;  /* 0xffffff8c00b87947 */ /* 0x000fea000383ffff */
.L_x_49:
[----:B------:R-:W-:-:S07]  /*9bf0*/  MOV R0, UR5 ;  /* 0x0000000500007c02 */ /* 0x000fce0008000f00 */
.L_x_161:
[----:B-1----:R1:W2:Y:S02]  /*9c00*/  SYNCS.PHASECHK.TRANS64.TRYWAIT P0, [R0+URZ], R3 ;  /* 0x00000003000075a7 */ /* 0x0022a400080011ff */
[----:B--2---:R-:W-:Y:S05]  /*9c10*/  @!P0 NANOSLEEP.SYNCS 0x989680 ;  /* 0x009896800000895d */ /* 0x004fea0003900000 */
[----:B------:R-:W2:Y:S02]  /*9c20*/  @!P0 SYNCS.PHASECHK.TRANS64 P0, [R0+URZ], R3 ;  /* 0x00000003000085a7 */ /* 0x000ea400080010ff */
[----:B--2---:R-:W-:Y:S05]  /*9c30*/  @!P0 BRA `(.L_x_161) ;  /* 0xfffffffc00f08947 */ /* 0x004fea000383ffff */
[----:B------:R-:W-:Y:S05]  /*9c40*/  BRA `(.L_x_162) ;  /* 0xffffff8c00c47947 */ /* 0x000fea000383ffff */
.L_x_50:
[----:B------:R-:W-:-:S07]  /*9c50*/  MOV R0, UR5 ;  /* 0x0000000500007c02 */ /* 0x000fce0008000f00 */
.L_x_163:
[----:B-1----:R1:W2:Y:S02]  /*9c60*/  SYNCS.PHASECHK.TRANS64.TRYWAIT P0, [R0+URZ], R3 ;  /* 0x00000003000075a7 */ /* 0x0022a400080011ff */
[----:B--2---:R-:W-:Y:S05]  /*9c70*/  @!P0 NANOSLEEP.SYNCS 0x989680 ;  /* 0x009896800000895d */ /* 0x004fea0003900000 */
[----:B------:R-:W2:Y:S02]  /*9c80*/  @!P0 SYNCS.PHASECHK.TRANS64 P0, [R0+URZ], R3 ;  /* 0x00000003000085a7 */ /* 0x000ea400080010ff */
[----:B--2---:R-:W-:Y:S05]  /*9c90*/  @!P0 BRA `(.L_x_163) ;  /* 0xfffffffc00f08947 */ /* 0x004fea000383ffff */
[----:B------:R-:W-:Y:S05]  /*9ca0*/  BRA `(.L_x_164) ;  /* 0xffffff8c00d07947 */ /* 0x000fea000383ffff */
.L_x_51:
[----:B------:R-:W-:-:S07]  /*9cb0*/  MOV R0, UR5 ;  /* 0x0000000500007c02 */ /* 0x000fce0008000f00 */
.L_x_165:
[----:B-1----:R1:W2:Y:S02]  /*9cc0*/  SYNCS.PHASECHK.TRANS64.TRYWAIT P0, [R0+URZ], R3 ;  /* 0x00000003000075a7 */ /* 0x0022a400080011ff */
[----:B--2---:R-:W-:Y:S05]  /*9cd0*/  @!P0 NANOSLEEP.SYNCS 0x989680 ;  /* 0x009896800000895d */ /* 0x004fea0003900000 */
[----:B------:R-:W2:Y:S02]  /*9ce0*/  @!P0 SYNCS.PHASECHK.TRANS64 P0, [R0+URZ], R3 ;  /* 0x00000003000085a7 */ /* 0x000ea400080010ff */
[----:B--2---:R-:W-:Y:S05]  /*9cf0*/  @!P0 BRA `(.L_x_165) ;  /* 0xfffffffc00f08947 */ /* 0x004fea000383ffff */
[----:B------:R-:W-:Y:S05]  /*9d00*/  BRA `(.L_x_166) ;  /* 0xffffff8c00dc7947 */ /* 0x000fea000383ffff */
.L_x_52:
[----:B------:R-:W-:-:S07]  /*9d10*/  MOV R0, UR5 ;  /* 0x0000000500007c02 */ /* 0x000fce0008000f00 */
.L_x_167:
[----:B-1----:R1:W2:Y:S02]  /*9d20*/  SYNCS.PHASECHK.TRANS64.TRYWAIT P0, [R0+URZ], R3 ;  /* 0x00000003000075a7 */ /* 0x0022a400080011ff */
[----:B--2---:R-:W-:Y:S05]  /*9d30*/  @!P0 NANOSLEEP.SYNCS 0x989680 ;  /* 0x009896800000895d */ /* 0x004fea0003900000 */
[----:B------:R-:W2:Y:S02]  /*9d40*/  @!P0 SYNCS.PHASECHK.TRANS64 P0, [R0+URZ], R3 ;  /* 0x00000003000085a7 */ /* 0x000ea400080010ff */
[----:B--2---:R-:W-:Y:S05]  /*9d50*/  @!P0 BRA `(.L_x_167) ;  /* 0xfffffffc00f08947 */ /* 0x004fea000383ffff */
[----:B------:R-:W-:Y:S05]  /*9d60*/  BRA `(.L_x_168) ;  /* 0xffffff8c00e87947 */ /* 0x000fea000383ffff */
.L_x_53:
[----:B------:R-:W-:-:S07]  /*9d70*/  MOV R0, UR5 ;  /* 0x0000000500007c02 */ /* 0x000fce0008000f00 */
.L_x_169:
[----:B-1----:R1:W2:Y:S02]  /*9d80*/  SYNCS.PHASECHK.TRANS64.TRYWAIT P0, [R0+URZ], R3 ;  /* 0x00000003000075a7 */ /* 0x0022a400080011ff */
[----:B--2---:R-:W-:Y:S05]  /*9d90*/  @!P0 NANOSLEEP.SYNCS 0x989680 ;  /* 0x009896800000895d */ /* 0x004fea0003900000 */
[----:B------:R-:W2:Y:S02]  /*9da0*/  @!P0 SYNCS.PHASECHK.TRANS64 P0, [R0+URZ], R3 ;  /* 0x00000003000085a7 */ /* 0x000ea400080010ff */
[----:B--2---:R-:W-:Y:S05]  /*9db0*/  @!P0 BRA `(.L_x_169) ;  /* 0xfffffffc00f08947 */ /* 0x004fea000383ffff */
[----:B------:R-:W-:Y:S05]  /*9dc0*/  BRA `(.L_x_170) ;  /* 0xffffff8c00f47947 */ /* 0x000fea000383ffff */
.L_x_54:
[----:B------:R-:W-:-:S07]  /*9dd0*/  MOV R0, UR5 ;  /* 0x0000000500007c02 */ /* 0x000fce0008000f00 */
.L_x_171:
[----:B-1----:R1:W2:Y:S02]  /*9de0*/  SYNCS.PHASECHK.TRANS64.TRYWAIT P0, [R0+URZ], R3 ;  /* 0x00000003000075a7 */ /* 0x0022a400080011ff */
[----:B--2---:R-:W-:Y:S05]  /*9df0*/  @!P0 NANOSLEEP.SYNCS 0x989680 ;  /* 0x009896800000895d */ /* 0x004fea0003900000 */
[----:B------:R-:W2:Y:S02]  /*9e00*/  @!P0 SYNCS.PHASECHK.TRANS64 P0, [R0+URZ], R3 ;  /* 0x00000003000085a7 */ /* 0x000ea400080010ff */
[----:B--2---:R-:W-:Y:S05]  /*9e10*/  @!P0 BRA `(.L_x_171) ;  /* 0xfffffffc00f08947 */ /* 0x004fea000383ffff */
[----:B------:R-:W-:Y:S05]  /*9e20*/  BRA `(.L_x_172) ;  /* 0xffffff9000007947 */ /* 0x000fea000383ffff */
.L_x_57:
[----:B-1----:R1:W2:Y:S02]  /*9e30*/  SYNCS.PHASECHK.TRANS64.TRYWAIT P0, [R2+URZ+0x170], R5 ;  /* 0x00017005020075a7 */ /* 0x0022a400080011ff */
[----:B--2---:R-:W-:Y:S05]  /*9e40*/  @!P0 NANOSLEEP.SYNCS 0x989680 ;  /* 0x009896800000895d */ /* 0x004fea0003900000 */
[----:B------:R-:W2:Y:S02]  /*9e50*/  @!P0 SYNCS.PHASECHK.TRANS64 P0, [R2+URZ+0x170], R5 ;  /* 0x00017005020085a7 */ /* 0x000ea400080010ff */
[----:B--2---:R-:W-:Y:S05]  /*9e60*/  @!P0 BRA `(.L_x_57) ;  /* 0xfffffffc00f08947 */ /* 0x004fea000383ffff */
[----:B------:R-:W-:Y:S05]  /*9e70*/  BRA `(.L_x_173) ;  /* 0xffffff90005c7947 */ /* 0x000fea000383ffff */
.L_x_58:
[----:B------:R-:W-:-:S07]  /*9e80*/  MOV R2, UR4 ;  /* 0x0000000400027c02 */ /* 0x000fce0008000f00 */
.L_x_174:
[----:B-1----:R1:W2:Y:S02]  /*9e90*/  SYNCS.PHASECHK.TRANS64.TRYWAIT P0, [R2+URZ+0x120], R5 ;  /* 0x00012005020075a7 */ /* 0x0022a400080011ff */
[----:B--2---:R-:W-:Y:S05]  /*9ea0*/  @!P0 NANOSLEEP.SYNCS 0x989680 ;  /* 0x009896800000895d */ /* 0x004fea0003900000 */
[----:B------:R-:W2:Y:S02]  /*9eb0*/  @!P0 SYNCS.PHASECHK.TRANS64 P0, [R2+URZ+0x120], R5 ;  /* 0x00012005020085a7 */ /* 0x000ea400080010ff */
[----:B--2---:R-:W-:Y:S05]  /*9ec0*/  @!P0 BRA `(.L_x_174) ;  /* 0xfffffffc00f08947 */ /* 0x004fea000383ffff */
[----:B------:R-:W-:Y:S05]  /*9ed0*/  BRA `(.L_x_175) ;  /* 0xffffff90006c7947 */ /* 0x000fea000383ffff */
.L_x_59:
[----:B-1----:R1:W2:Y:S02]  /*9ee0*/  SYNCS.PHASECHK.TRANS64.TRYWAIT P1, [R2+URZ+0x110], R5 ;  /* 0x00011005020075a7 */ /* 0x0022a400080211ff */
[----:B--2---:R-:W-:Y:S05]  /*9ef0*/  @!P1 NANOSLEEP.SYNCS 0x989680 ;  /* 0x009896800000995d */ /* 0x004fea0003900000 */
[----:B------:R-:W2:Y:S02]  /*9f00*/  @!P1 SYNCS.PHASECHK.TRANS64 P1, [R2+URZ+0x110], R5 ;  /* 0x00011005020095a7 */ /* 0x000ea400080210ff */
[----:B--2---:R-:W-:Y:S05]  /*9f10*/  @!P1 BRA `(.L_x_59) ;  /* 0xfffffffc00f09947 */ /* 0x004fea000383ffff */
[----:B------:R-:W-:Y:S05]  /*9f20*/  BRA `(.L_x_176) ;  /* 0xffffff90009c7947 */ /* 0x000fea000383ffff */
.L_x_62:
[----:B------:R-:W-:-:S07]  /*9f30*/  MOV R0, UR4 ;  /* 0x0000000400007c02 */ /* 0x000fce0008000f00 */
.L_x_177:
[----:B-1----:R1:W2:Y:S02]  /*9f40*/  SYNCS.PHASECHK.TRANS64.TRYWAIT P0, [R0+URZ+0x120], R3 ;  /* 0x00012003000075a7 */ /* 0x0022a400080011ff */
[----:B--2---:R-:W-:Y:S05]  /*9f50*/  @!P0 NANOSLEEP.SYNCS 0x989680 ;  /* 0x009896800000895d */ /* 0x004fea0003900000 */
[----:B------:R-:W2:Y:S02]  /*9f60*/  @!P0 SYNCS.PHASECHK.TRANS64 P0, [R0+URZ+0x120], R3 ;  /* 0x00012003000085a7 */ /* 0x000ea400080010ff */
[----:B--2---:R-:W-:Y:S05]  /*9f70*/  @!P0 BRA `(.L_x_177) ;  /* 0xfffffffc00f08947 */ /* 0x004fea000383ffff */
[----:B------:R-:W-:Y:S05]  /*9f80*/  BRA `(.L_x_61) ;  /* 0xffffff9000f07947 */ /* 0x000fea000383ffff */
.L_x_69:
[----:B-1----:R1:W2:Y:S02]  /*9f90*/  SYNCS.PHASECHK.TRANS64.TRYWAIT P1, [R0+URZ+0x110], R5 ;  /* 0x00011005000075a7 */ /* 0x0022a400080211ff */
[----:B--2---:R-:W-:Y:S05]  /*9fa0*/  @!P1 NANOSLEEP.SYNCS 0x989680 ;  /* 0x009896800000995d */ /* 0x004fea0003900000 */
[----:B------:R-:W2:Y:S02]  /*9fb0*/  @!P1 SYNCS.PHASECHK.TRANS64 P1, [R0+URZ+0x110], R5 ;  /* 0x00011005000095a7 */ /* 0x000ea400080210ff */
[----:B--2---:R-:W-:Y:S05]  /*9fc0*/  @!P1 BRA `(.L_x_69) ;  /* 0xfffffffc00f09947 */ /* 0x004fea000383ffff */
[----:B------:R-:W-:Y:S05]  /*9fd0*/  BRA `(.L_x_178) ;  /* 0xffffff9800547947 */ /* 0x000fea000383ffff */
.L_x_70:
[----:B------:R-:W-:-:S07]  /*9fe0*/  MOV R3, UR22 ;  /* 0x0000001600037c02 */ /* 0x000fce0008000f00 */
.L_x_179:
[----:B-1----:R1:W2:Y:S02]  /*9ff0*/  SYNCS.PHASECHK.TRANS64.TRYWAIT P0, [R3+URZ+0x150], R0 ;  /* 0x00015000030075a7 */ /* 0x0022a400080011ff */
[----:B--2---:R-:W-:Y:S05]  /*a000*/  @!P0 NANOSLEEP.SYNCS 0x989680 ;  /* 0x009896800000895d */ /* 0x004fea0003900000 */
[----:B------:R-:W2:Y:S02]  /*a010*/  @!P0 SYNCS.PHASECHK.TRANS64 P0, [R3+URZ+0x150], R0 ;  /* 0x00015000030085a7 */ /* 0x000ea400080010ff */
[----:B--2---:R-:W-:Y:S05]  /*a020*/  @!P0 BRA `(.L_x_179) ;  /* 0xfffffffc00f08947 */ /* 0x004fea000383ffff */
[----:B------:R-:W-:Y:S05]  /*a030*/  BRA `(.L_x_180) ;  /* 0xffffff98008c7947 */ /* 0x000fea000383ffff */
.L_x_73:
[----:B------:R-:W-:Y:S07]  /*a040*/  MOV R0, UR5 ;  /* 0x0000000500007c02 */ /* 0x000fee0008000f00 */
.L_x_181:
[----:B-1----:R1:W2:Y:S02]  /*a050*/  SYNCS.PHASECHK.TRANS64.TRYWAIT P0, [R0+URZ], R3 ;  /* 0x00000003000075a7 */ /* 0x0022a400080011ff */
[----:B--2---:R-:W-:Y:S05]  /*a060*/  @!P0 NANOSLEEP.SYNCS 0x989680 ;  /* 0x009896800000895d */ /* 0x004fea0003900000 */
[----:B------:R-:W2:Y:S02]  /*a070*/  @!P0 SYNCS.PHASECHK.TRANS64 P0, [R0+URZ], R3 ;  /* 0x00000003000085a7 */ /* 0x000ea400080010ff */
[----:B--2---:R-:W-:Y:S05]  /*a080*/  @!P0 BRA `(.L_x_181) ;  /* 0xfffffffc00f08947 */ /* 0x004fea000383ffff */
[----:B------:R-:W-:Y:S05]  /*a090*/  BRA `(.L_x_72) ;  /* 0xffffff9800a87947 */ /* 0x000fea000383ffff */
.L_x_76:
[----:B------:R-:W-:-:S07]  /*a0a0*/  MOV R0, UR4 ;  /* 0x0000000400007c02 */ /* 0x000fce0008000f00 */
.L_x_182:
[----:B--2---:R2:W4:Y:S02]  /*a0b0*/  SYNCS.PHASECHK.TRANS64.TRYWAIT P0, [R0+URZ], R3 ;  /* 0x00000003000075a7 */ /* 0x00452400080011ff */
[----:B----4-:R-:W-:Y:S05]  /*a0c0*/  @!P0 NANOSLEEP.SYNCS 0x989680 ;  /* 0x009896800000895d */ /* 0x010fea0003900000 */
[----:B------:R-:W4:Y:S02]  /*a0d0*/  @!P0 SYNCS.PHASECHK.TRANS64 P0, [R0+URZ], R3 ;  /* 0x00000003000085a7 */ /* 0x000f2400080010ff */
[----:B----4-:R-:W-:Y:S05]  /*a0e0*/  @!P0 BRA `(.L_x_182) ;  /* 0xfffffffc00f08947 */ /* 0x010fea000383ffff */
[----:B------:R-:W-:Y:S05]  /*a0f0*/  BRA `(.L_x_183) ;  /* 0xffffff9c005c7947 */ /* 0x000fea000383ffff */
.L_x_77:
[----:B------:R-:W-:-:S07]  /*a100*/  MOV R0, UR5 ;  /* 0x0000000500007c02 */ /* 0x000fce0008000f00 */
.L_x_184:
[----:B-1----:R1:W2:Y:S02]  /*a110*/  SYNCS.PHASECHK.TRANS64.TRYWAIT P0, [R0+URZ], R3 ;  /* 0x00000003000075a7 */ /* 0x0022a400080011ff */
[----:B--2---:R-:W-:Y:S05]  /*a120*/  @!P0 NANOSLEEP.SYNCS 0x989680 ;  /* 0x009896800000895d */ /* 0x004fea0003900000 */
[----:B------:R-:W2:Y:S02]  /*a130*/  @!P0 SYNCS.PHASECHK.TRANS64 P0, [R0+URZ], R3 ;  /* 0x00000003000085a7 */ /* 0x000ea400080010ff */
[----:B--2---:R-:W-:Y:S05]  /*a140*/  @!P0 BRA `(.L_x_184) ;  /* 0xfffffffc00f08947 */ /* 0x004fea000383ffff */
[----:B------:R-:W-:Y:S05]  /*a150*/  BRA `(.L_x_185) ;  /* 0xffffff9c00687947 */ /* 0x000fea000383ffff */
.L_x_78:
[----:B------:R-:W-:-:S07]  /*a160*/  MOV R0, UR5 ;  /* 0x0000000500007c02 */ /* 0x000fce0008000f00 */
.L_x_186:
[----:B-1----:R1:W2:Y:S02]  /*a170*/  SYNCS.PHASECHK.TRANS64.TRYWAIT P0, [R0+URZ], R3 ;  /* 0x00000003000075a7 */ /* 0x0022a400080011ff */
[----:B--2---:R-:W-:Y:S05]  /*a180*/  @!P0 NANOSLEEP.SYNCS 0x989680 ;  /* 0x009896800000895d */ /* 0x004fea0003900000 */
[----:B------:R-:W2:Y:S02]  /*a190*/  @!P0 SYNCS.PHASECHK.TRANS64 P0, [R0+URZ], R3 ;  /* 0x00000003000085a7 */ /* 0x000ea400080010ff */
[----:B--2---:R-:W-:Y:S05]  /*a1a0*/  @!P0 BRA `(.L_x_186) ;  /* 0xfffffffc00f08947 */ /* 0x004fea000383ffff */
[----:B------:R-:W-:Y:S05]  /*a1b0*/  BRA `(.L_x_187) ;  /* 0xffffff9c00747947 */ /* 0x000fea000383ffff */
.L_x_79:
[----:B------:R-:W-:-:S07]  /*a1c0*/  MOV R0, UR4 ;  /* 0x0000000400007c02 */ /* 0x000fce0008000f00 */
.L_x_188:
[----:B-1----:R1:W2:Y:S02]  /*a1d0*/  SYNCS.PHASECHK.TRANS64.TRYWAIT P0, [R0+URZ], R3 ;  /* 0x00000003000075a7 */ /* 0x0022a400080011ff */
[----:B--2---:R-:W-:Y:S05]  /*a1e0*/  @!P0 NANOSLEEP.SYNCS 0x989680 ;  /* 0x009896800000895d */ /* 0x004fea0003900000 */
[----:B------:R-:W2:Y:S02]  /*a1f0*/  @!P0 SYNCS.PHASECHK.TRANS64 P0, [R0+URZ], R3 ;  /* 0x00000003000085a7 */ /* 0x000ea400080010ff */
[----:B--2---:R-:W-:Y:S05]  /*a200*/  @!P0 BRA `(.L_x_188) ;  /* 0xfffffffc00f08947 */ /* 0x004fea000383ffff */
[----:B------:R-:W-:Y:S05]  /*a210*/  BRA `(.L_x_189) ;  /* 0xffffff9c00807947 */ /* 0x000fea000383ffff */
.L_x_84:
[----:B--2---:R2:W3:Y:S02]  /*a220*/  SYNCS.PHASECHK.TRANS64.TRYWAIT P0, [R12+URZ+0x110], R9 ;  /* 0x000110090c0075a7 */ /* 0x0044e400080011ff */
[----:B---3--:R-:W-:Y:S05]  /*a230*/  @!P0 NANOSLEEP.SYNCS 0x989680 ;  /* 0x009896800000895d */ /* 0x008fea0003900000 */
[----:B------:R-:W3:Y:S02]  /*a240*/  @!P0 SYNCS.PHASECHK.TRANS64 P0, [R12+URZ+0x110], R9 ;  /* 0x000110090c0085a7 */ /* 0x000ee400080010ff */
[----:B---3--:R-:W-:Y:S05]  /*a250*/  @!P0 BRA `(.L_x_84) ;  /* 0xfffffffc00f08947 */ /* 0x008fea000383ffff */
[----:B------:R-:W-:Y:S05]  /*a260*/  BRA `(.L_x_190) ;  /* 0xffffffa000a07947 */ /* 0x000fea000383ffff */
.L_x_87:
[----:B------:R-:W-:Y:S07]  /*a270*/  MOV R0, UR21 ;  /* 0x0000001500007c02 */ /* 0x000fee0008000f00 */
.L_x_191:
[----:B--2---:R2:W3:Y:S02]  /*a280*/  SYNCS.PHASECHK.TRANS64.TRYWAIT P2, [R0+URZ+0x108], R11 ;  /* 0x0001080b000075a7 */ /* 0x0044e400080411ff */
[----:B---3--:R-:W-:Y:S05]  /*a290*/  @!P2 NANOSLEEP.SYNCS 0x989680 ;  /* 0x009896800000a95d */ /* 0x008fea0003900000 */
[----:B------:R-:W3:Y:S02]  /*a2a0*/  @!P2 SYNCS.PHASECHK.TRANS64 P2, [R0+URZ+0x108], R11 ;  /* 0x0001080b0000a5a7 */ /* 0x000ee400080410ff */
[----:B---3--:R-:W-:Y:S05]  /*a2b0*/  @!P2 BRA `(.L_x_191) ;  /* 0xfffffffc00f0a947 */ /* 0x008fea000383ffff */
[----:B------:R-:W-:Y:S05]  /*a2c0*/  BRA `(.L_x_86) ;  /* 0xffffffa800087947 */ /* 0x000fea000383ffff */
.L_x_90:
[----:B--2---:R-:W-:Y:S07]  /*a2d0*/  MOV R0, UR21 ;  /* 0x0000001500007c02 */ /* 0x004fee0008000f00 */
.L_x_192:
[----:B--2---:R2:W3:Y:S02]  /*a2e0*/  SYNCS.PHASECHK.TRANS64.TRYWAIT P0, [R0+URZ+0xe0], R9 ;  /* 0x0000e009000075a7 */ /* 0x0044e400080011ff */
[----:B---3--:R-:W-:Y:S05]  /*a2f0*/  @!P0 NANOSLEEP.SYNCS 0x989680 ;  /* 0x009896800000895d */ /* 0x008fea0003900000 */
[----:B------:R-:W3:Y:S02]  /*a300*/  @!P0 SYNCS.PHASECHK.TRANS64 P0, [R0+URZ+0xe0], R9 ;  /* 0x0000e009000085a7 */ /* 0x000ee400080010ff */
[----:B---3--:R-:W-:Y:S05]  /*a310*/  @!P0 BRA `(.L_x_192) ;  /* 0xfffffffc00f08947 */ /* 0x008fea000383ffff */
[----:B------:R-:W-:Y:S05]  /*a320*/  BRA `(.L_x_193) ;  /* 0xffffffa800647947 */ /* 0x000fea000383ffff */
.L_x_91:
[----:B------:R-:W-:Y:S07]  /*a330*/  MOV R0, UR21 ;  /* 0x0000001500007c02 */ /* 0x000fee0008000f00 */
.L_x_194:
[----:B--2---:R2:W3:Y:S02]  /*a340*/  SYNCS.PHASECHK.TRANS64.TRYWAIT P0, [R0+URZ+0xe8], R9 ;  /* 0x0000e809000075a7 */ /* 0x0044e400080011ff */
[----:B---3--:R-:W-:Y:S05]  /*a350*/  @!P0 NANOSLEEP.SYNCS 0x989680 ;  /* 0x009896800000895d */ /* 0x008fea0003900000 */
[----:B------:R-:W3:Y:S02]  /*a360*/  @!P0 SYNCS.PHASECHK.TRANS64 P0, [R0+URZ+0xe8], R9 ;  /* 0x0000e809000085a7 */ /* 0x000ee400080010ff */
[----:B---3--:R-:W-:Y:S05]  /*a370*/  @!P0 BRA `(.L_x_194) ;  /* 0xfffffffc00f08947 */ /* 0x008fea000383ffff */
[----:B------:R-:W-:Y:S05]  /*a380*/  BRA `(.L_x_195) ;  /* 0xffffffa800a07947 */ /* 0x000fea000383ffff */
.L_x_92:
[----:B------:R-:W-:Y:S07]  /*a390*/  MOV R0, UR21 ;  /* 0x0000001500007c02 */ /* 0x000fee0008000f00 */
.L_x_196:
[----:B--2---:R2:W3:Y:S02]  /*a3a0*/  SYNCS.PHASECHK.TRANS64.TRYWAIT P0, [R0+URZ+0xf0], R9 ;  /* 0x0000f009000075a7 */ /* 0x0044e400080011ff */
[----:B---3--:R-:W-:Y:S05]  /*a3b0*/  @!P0 NANOSLEEP.SYNCS 0x989680 ;  /* 0x009896800000895d */ /* 0x008fea0003900000 */
[----:B------:R-:W3:Y:S02]  /*a3c0*/  @!P0 SYNCS.PHASECHK.TRANS64 P0, [R0+URZ+0xf0], R9 ;  /* 0x0000f009000085a7 */ /* 0x000ee400080010ff */
[----:B---3--:R-:W-:Y:S05]  /*a3d0*/  @!P0 BRA `(.L_x_196) ;  /* 0xfffffffc00f08947 */ /* 0x008fea000383ffff */
[----:B------:R-:W-:Y:S05]  /*a3e0*/  BRA `(.L_x_197) ;  /* 0xffffffa800e87947 */ /* 0x000fea000383ffff */
.L_x_93:
[----:B------:R-:W-:Y:S07]  /*a3f0*/  MOV R0, UR21 ;  /* 0x0000001500007c02 */ /* 0x000fee0008000f00 */
.L_x_198:
[----:B--2---:R2:W3:Y:S02]  /*a400*/  SYNCS.PHASECHK.TRANS64.TRYWAIT P0, [R0+URZ+0xf8], R9 ;  /* 0x0000f809000075a7 */ /* 0x0044e400080011ff */
[----:B---3--:R-:W-:Y:S05]  /*a410*/  @!P0 NANOSLEEP.SYNCS 0x989680 ;  /* 0x009896800000895d */ /* 0x008fea0003900000 */
[----:B------:R-:W3:Y:S02]  /*a420*/  @!P0 SYNCS.PHASECHK.TRANS64 P0, [R0+URZ+0xf8], R9 ;  /* 0x0000f809000085a7 */ /* 0x000ee400080010ff */
[----:B---3--:R-:W-:Y:S05]  /*a430*/  @!P0 BRA `(.L_x_198) ;  /* 0xfffffffc00f08947 */ /* 0x008fea000383ffff */
[----:B------:R-:W-:Y:S05]  /*a440*/  BRA `(.L_x_199) ;  /* 0xffffffac002c7947 */ /* 0x000fea000383ffff */
.L_x_95:
[----:B------:R-:W-:-:S07]  /*a450*/  MOV R0, UR21 ;  /* 0x0000001500007c02 */ /* 0x000fce0008000f00 */
.L_x_200:
[----:B---3--:R3:W4:Y:S02]  /*a460*/  SYNCS.PHASECHK.TRANS64.TRYWAIT P0, [R0+URZ+0xe0], R3 ;  /* 0x0000e003000075a7 */ /* 0x00872400080011ff */
[----:B----4-:R-:W-:Y:S05]  /*a470*/  @!P0 NANOSLEEP.SYNCS 0x989680 ;  /* 0x009896800000895d */ /* 0x010fea0003900000 */
[----:B------:R-:W4:Y:S02]  /*a480*/  @!P0 SYNCS.PHASECHK.TRANS64 P0, [R0+URZ+0xe0], R3 ;  /* 0x0000e003000085a7 */ /* 0x000f2400080010ff */
[----:B----4-:R-:W-:Y:S05]  /*a490*/  @!P0 BRA `(.L_x_200) ;  /* 0xfffffffc00f08947 */ /* 0x010fea000383ffff */
[----:B------:R-:W-:Y:S05]  /*a4a0*/  BRA `(.L_x_201) ;  /* 0xffffffac00a07947 */ /* 0x000fea000383ffff */
.L_x_96:
[----:B---3--:R-:W-:-:S07]  /*a4b0*/  MOV R0, UR21 ;  /* 0x0000001500007c02 */ /* 0x008fce0008000f00 */
.L_x_202:
[----:B---3--:R3:W4:Y:S02]  /*a4c0*/  SYNCS.PHASECHK.TRANS64.TRYWAIT P0, [R0+URZ+0xe8], R3 ;  /* 0x0000e803000075a7 */ /* 0x00872400080011ff */
[----:B----4-:R-:W-:Y:S05]  /*a4d0*/  @!P0 NANOSLEEP.SYNCS 0x989680 ;  /* 0x009896800000895d */ /* 0x010fea0003900000 */
[----:B------:R-:W4:Y:S02]  /*a4e0*/  @!P0 SYNCS.PHASECHK.TRANS64 P0, [R0+URZ+0xe8], R3 ;  /* 0x0000e803000085a7 */ /* 0x000f2400080010ff */
[----:B----4-:R-:W-:Y:S05]  /*a4f0*/  @!P0 BRA `(.L_x_202) ;  /* 0xfffffffc00f08947 */ /* 0x010fea000383ffff */
[----:B------:R-:W-:Y:S05]  /*a500*/  BRA `(.L_x_203) ;  /* 0xffffffac00907947 */ /* 0x000fea000383ffff */
.L_x_97:
[----:B---3--:R-:W-:-:S07]  /*a510*/  MOV R0, UR21 ;  /* 0x0000001500007c02 */ /* 0x008fce0008000f00 */
.L_x_204:
[----:B---3--:R3:W4:Y:S02]  /*a520*/  SYNCS.PHASECHK.TRANS64.TRYWAIT P0, [R0+URZ+0xf0], R3 ;  /* 0x0000f003000075a7 */ /* 0x00872400080011ff */
[----:B----4-:R-:W-:Y:S05]  /*a530*/  @!P0 NANOSLEEP.SYNCS 0x989680 ;  /* 0x009896800000895d */ /* 0x010fea0003900000 */
[----:B------:R-:W4:Y:S02]  /*a540*/  @!P0 SYNCS.PHASECHK.TRANS64 P0, [R0+URZ+0xf0], R3 ;  /* 0x0000f003000085a7 */ /* 0x000f2400080010ff */
[----:B----4-:R-:W-:Y:S05]  /*a550*/  @!P0 BRA `(.L_x_204) ;  /* 0xfffffffc00f08947 */ /* 0x010fea000383ffff */
[----:B------:R-:W-:Y:S05]  /*a560*/  BRA `(.L_x_205) ;  /* 0xffffffac00807947 */ /* 0x000fea000383ffff */
.L_x_99:
[----:B-1----:R1:W2:Y:S02]  /*a570*/  SYNCS.PHASECHK.TRANS64.TRYWAIT P0, [R3+URZ+0x110], R0 ;  /* 0x00011000030075a7 */ /* 0x0022a400080011ff */
[----:B--2---:R-:W-:Y:S05]  /*a580*/  @!P0 NANOSLEEP.SYNCS 0x989680 ;  /* 0x009896800000895d */ /* 0x004fea0003900000 */
[----:B------:R-:W2:Y:S02]  /*a590*/  @!P0 SYNCS.PHASECHK.TRANS64 P0, [R3+URZ+0x110], R0 ;  /* 0x00011000030085a7 */ /* 0x000ea400080010ff */
[----:B--2---:R-:W-:Y:S05]  /*a5a0*/  @!P0 BRA `(.L_x_99) ;  /* 0xfffffffc00f08947 */ /* 0x004fea000383ffff */
[----:B------:R-:W-:Y:S05]  /*a5b0*/  BRA `(.L_x_206) ;  /* 0xffffffb000407947 */ /* 0x000fea000383ffff */
.L_x_110:
[----:B-1----:R-:W-:Y:S04]  /*a5c0*/  MOV R2, UR44 ;  /* 0x0000002c00027c02 */ /* 0x002fe80008000f00 */
[----:B------:R1:W2:Y:S03]  /*a5d0*/  SYNCS.PHASECHK.TRANS64.TRYWAIT P1, [R2+URZ+0xc0], R3 ;  /* 0x0000c003020075a7 */ /* 0x0002a600080211ff */
[----:B--2---:R-:W-:Y:S05]  /*a5e0*/  @!P1 NANOSLEEP.SYNCS 0x989680 ;  /* 0x009896800000995d */ /* 0x004fea0003900000 */
[----:B------:R-:W2:Y:S02]  /*a5f0*/  @!P1 SYNCS.PHASECHK.TRANS64 P1, [R2+URZ+0xc0], R3 ;  /* 0x0000c003020095a7 */ /* 0x000ea400080210ff */
[----:B--2---:R-:W-:Y:S05]  /*a600*/  @!P1 BRA `(.L_x_110) ;  /* 0xfffffffc00ec9947 */ /* 0x004fea000383ffff */
[----:B------:R-:W-:Y:S05]  /*a610*/  BRA `(.L_x_109) ;  /* 0xffffffbc00b07947 */ /* 0x000fea000383ffff */
.L_x_112:
[----:B-1----:R1:W4:Y:S02]  /*a620*/  SYNCS.PHASECHK.TRANS64.TRYWAIT P0, [R99+URZ+0x130], R0 ;  /* 0x00013000630075a7 */ /* 0x00232400080011ff */
[----:B----4-:R-:W-:Y:S05]  /*a630*/  @!P0 NANOSLEEP.SYNCS 0x989680 ;  /* 0x009896800000895d */ /* 0x010fea0003900000 */
[----:B------:R-:W4:Y:S02]  /*a640*/  @!P0 SYNCS.PHASECHK.TRANS64 P0, [R99+URZ+0x130], R0 ;  /* 0x00013000630085a7 */ /* 0x000f2400080010ff */
[----:B----4-:R-:W-:Y:S05]  /*a650*/  @!P0 BRA `(.L_x_112) ;  /* 0xfffffffc00f08947 */ /* 0x010fea000383ffff */
[----:B------:R-:W-:Y:S05]  /*a660*/  BRA `(.L_x_111) ;  /* 0xffffffbc00d87947 */ /* 0x000fea000383ffff */
.L_x_121:
[----:B---3--:R3:W4:Y:S02]  /*a670*/  SYNCS.PHASECHK.TRANS64.TRYWAIT P0, [R3+URZ+0xc0], R0 ;  /* 0x0000c000030075a7 */ /* 0x00872400080011ff */
[----:B----4-:R-:W-:Y:S05]  /*a680*/  @!P0 NANOSLEEP.SYNCS 0x989680 ;  /* 0x009896800000895d */ /* 0x010fea0003900000 */
[----:B------:R-:W4:Y:S02]  /*a690*/  @!P0 SYNCS.PHASECHK.TRANS64 P0, [R3+URZ+0xc0], R0 ;  /* 0x0000c000030085a7 */ /* 0x000f2400080010ff */
[----:B----4-:R-:W-:Y:S05]  /*a6a0*/  @!P0 BRA `(.L_x_121) ;  /* 0xfffffffc00f08947 */ /* 0x010fea000383ffff */
[----:B------:R-:W-:Y:S05]  /*a6b0*/  BRA `(.L_x_120) ;  /* 0xffffffc800b47947 */ /* 0x000fea000383ffff */
.L_x_129:
[----:B---3--:R3:W4:Y:S02]  /*a6c0*/  SYNCS.PHASECHK.TRANS64.TRYWAIT P0, [R62+URZ+0xc0], R5 ;  /* 0x0000c0053e0075a7 */ /* 0x00872400080011ff */
[----:B----4-:R-:W-:Y:S05]  /*a6d0*/  @!P0 NANOSLEEP.SYNCS 0x989680 ;  /* 0x009896800000895d */ /* 0x010fea0003900000 */
[----:B------:R-:W4:Y:S02]  /*a6e0*/  @!P0 SYNCS.PHASECHK.TRANS64 P0, [R62+URZ+0xc0], R5 ;  /* 0x0000c0053e0085a7 */ /* 0x000f2400080010ff */
[----:B----4-:R-:W-:Y:S05]  /*a6f0*/  @!P0 BRA `(.L_x_129) ;  /* 0xfffffffc00f08947 */ /* 0x010fea000383ffff */
[----:B------:R-:W-:Y:S05]  /*a700*/  BRA `(.L_x_128) ;  /* 0xffffffd400b87947 */ /* 0x000fea000383ffff */
.L_x_137:
[----:B---3--:R3:W4:Y:S02]  /*a710*/  SYNCS.PHASECHK.TRANS64.TRYWAIT P0, [R62+URZ+0xc0], R5 ;  /* 0x0000c0053e0075a7 */ /* 0x00872400080011ff */
[----:B----4-:R-:W-:Y:S05]  /*a720*/  @!P0 NANOSLEEP.SYNCS 0x989680 ;  /* 0x009896800000895d */ /* 0x010fea0003900000 */
[----:B------:R-:W4:Y:S02]  /*a730*/  @!P0 SYNCS.PHASECHK.TRANS64 P0, [R62+URZ+0xc0], R5 ;  /* 0x0000c0053e0085a7 */ /* 0x000f2400080010ff */
[----:B----4-:R-:W-:Y:S05]  /*a740*/  @!P0 BRA `(.L_x_137) ;  /* 0xfffffffc00f08947 */ /* 0x010fea000383ffff */
[----:B------:R-:W-:Y:S05]  /*a750*/  BRA `(.L_x_136) ;  /* 0xffffffe000bc7947 */ /* 0x000fea000383ffff */
        .weak           $__internal_0_$__cuda_sm10x_tcgen05_guardrail_trap_col_being_dealloced_not_returned_by_alloc
        .type           $__internal_0_$__cuda_sm10x_tcgen05_guardrail_trap_col_being_dealloced_not_returned_by_alloc,@function
        .size           $__internal_0_$__cuda_sm10x_tcgen05_guardrail_trap_col_being_dealloced_not_returned_by_alloc,($__internal_1_$__cuda_sm10x_tcgen05_guardrail_trap_phase_invalid_during_alloc - $__internal_0_$__cuda_sm10x_tcgen05_guardrail_trap_col_being_dealloced_not_returned_by_alloc)
$__internal_0_$__cuda_sm10x_tcgen05_guardrail_trap_col_being_dealloced_not_returned_by_alloc:
[----:B------:R-:W-:Y:S05]  /*a760*/  BPT.TRAP 0x1 ;  /* 0x000000040000795c */ /* 0x000fea0000300000 */
[----:B------:R-:W-:-:S04]  /*a770*/  HFMA2 R3, -RZ, RZ, 0, 0 ;  /* 0x00000000ff037431 */ /* 0x000fc800000001ff */
[----:B------:R-:W-:Y:S05]  /*a780*/  RET.REL.NODEC R2 `(_ZN7cutlass13device_kernelINS_4gemm6kernel13GemmUniversalIN4cute5tupleIJiiiiEEENS1_10collective13CollectiveMmaINS1_35MainloopSm100TmaUmmaWarpSpecializedILi12ELi2ELi4ENS5_IJNS4_1CILi1EEENSA_ILi2EEESB_EEEEENS5_IJNSA_ILi128EEESF_NSA_ILi32EEEEEENS_6half_tENS5_IJlSB_lEEESI_SJ_NS4_8TiledMMAINS4_8MMA_AtomIJNS4_20SM100_MMA_F16BF16_SSISI_SI_fLi128ELi128ELNS4_4UMMA5MajorE0ELSO_0ELNSN_7ScaleInE0ELSP_0EEEEEENS4_6LayoutINS5_IJSB_SB_SB_EEENS5_IJNSA_ILi0EEESU_SU_EEEEENS5_IJNS4_10UnderscoreESX_SX_EEEEENS4_23SM90_TMA_LOAD_MULTICASTENS4_14ComposedLayoutINS4_7SwizzleILi2ELi4ELi3EEENS4_18smem_ptr_flag_bitsILi16EEENSS_INS5_IJNSA_ILi8EEESG_EEENS5_IJSG_SB_EEEEEEEvNS4_8identityENS4_13SM90_TMA_LOADES1A_vS1B_EENS_8epilogue10collective18CollectiveEpilogueINS1E_23Sm100TmaWarpSpecializedILi4ELi2ELi32ELb1ELb0EEEJSH_NS5_IJNSS_ISF_SB_EENSS_ISG_SB_EEEEESI_SJ_SI_SJ_NS1E_6fusion15FusionCallbacksIS1I_NS1M_17LinearCombinationISI_fSI_fLNS_15FloatRoundStyleE2EEESH_S1L_JEEENS4_5SM1004TMEM4LOAD26SM100_TMEM_LOAD_32dp32b32xES1C_S1A_NS4_39AutoVectorizingCopyWithAssumedAlignmentILi128EEENS4_14SM90_TMA_STOREES1A_S1X_S1X_EEEvvEEEEvNT_6ParamsE) ;  /* 0xffffff58021c7950 */ /* 0x000fea0003c3ffff */
        .weak           $__internal_1_$__cuda_sm10x_tcgen05_guardrail_trap_phase_invalid_during_alloc
        .type           $__internal_1_$__cuda_sm10x_tcgen05_guardrail_trap_phase_invalid_during_alloc,@function
        .size           $__internal_1_$__cuda_sm10x_tcgen05_guardrail_trap_phase_invalid_during_alloc,($__internal_2_$__cuda_sm10x_tcgen05_guardrail_trap_unallocated_columns_being_dealloced - $__internal_1_$__cuda_sm10x_tcgen05_guardrail_trap_phase_invalid_during_alloc)
$__internal_1_$__cuda_sm10x_tcgen05_guardrail_trap_phase_invalid_during_alloc:
[----:B------:R-:W-:Y:S05]  /*a790*/  BPT.TRAP 0x1 ;  /* 0x000000040000795c */ /* 0x000fea0000300000 */
[----:B------:R-:W-:-:S04]  /*a7a0*/  MOV R5, 0x0 ;  /* 0x0000000000057802 */ /* 0x000fc80000000f00 */
[----:B------:R-:W-:Y:S05]  /*a7b0*/  RET.REL.NODEC R4 `(_ZN7cutlass13device_kernelINS_4gemm6kernel13GemmUniversalIN4cute5tupleIJiiiiEEENS1_10collective13CollectiveMmaINS1_35MainloopSm100TmaUmmaWarpSpecializedILi12ELi2ELi4ENS5_IJNS4_1CILi1EEENSA_ILi2EEESB_EEEEENS5_IJNSA_ILi128EEESF_NSA_ILi32EEEEEENS_6half_tENS5_IJlSB_lEEESI_SJ_NS4_8TiledMMAINS4_8MMA_AtomIJNS4_20SM100_MMA_F16BF16_SSISI_SI_fLi128ELi128ELNS4_4UMMA5MajorE0ELSO_0ELNSN_7ScaleInE0ELSP_0EEEEEENS4_6LayoutINS5_IJSB_SB_SB_EEENS5_IJNSA_ILi0EEESU_SU_EEEEENS5_IJNS4_10UnderscoreESX_SX_EEEEENS4_23SM90_TMA_LOAD_MULTICASTENS4_14ComposedLayoutINS4_7SwizzleILi2ELi4ELi3EEENS4_18smem_ptr_flag_bitsILi16EEENSS_INS5_IJNSA_ILi8EEESG_EEENS5_IJSG_SB_EEEEEEEvNS4_8identityENS4_13SM90_TMA_LOADES1A_vS1B_EENS_8epilogue10collective18CollectiveEpilogueINS1E_23Sm100TmaWarpSpecializedILi4ELi2ELi32ELb1ELb0EEEJSH_NS5_IJNSS_ISF_SB_EENSS_ISG_SB_EEEEESI_SJ_SI_SJ_NS1E_6fusion15FusionCallbacksIS1I_NS1M_17LinearCombinationISI_fSI_fLNS_15FloatRoundStyleE2EEESH_S1L_JEEENS4_5SM1004TMEM4LOAD26SM100_TMEM_LOAD_32dp32b32xES1C_S1A_NS4_39AutoVectorizingCopyWithAssumedAlignmentILi128EEENS4_14SM90_TMA_STOREES1A_S1X_S1X_EEEvvEEEEvNT_6ParamsE) ;  /* 0xffffff5804107950 */ /* 0x000fea0003c3ffff */
        .weak           $__internal_2_$__cuda_sm10x_tcgen05_guardrail_trap_unallocated_columns_being_dealloced
        .type           $__internal_2_$__cuda_sm10x_tcgen05_guardrail_trap_unallocated_columns_being_dealloced,@function
        .size           $__internal_2_$__cuda_sm10x_tcgen05_guardrail_trap_unallocated_columns_being_dealloced,(.L_x_208 - $__internal_2_$__cuda_sm10x_tcgen05_guardrail_trap_unallocated_columns_being_dealloced)
$__internal_2_$__cuda_sm10x_tcgen05_guardrail_trap_unallocated_columns_being_dealloced:
[----:B------:R-:W-:Y:S05]  /*a7c0*/  BPT.TRAP 0x1 ;  /* 0x000000040000795c */ /* 0x000fea0000300000 */
[----:B------:R-:W-:-:S04]  /*a7d0*/  HFMA2 R3, -RZ, RZ, 0, 0 ;  /* 0x00000000ff037431 */ /* 0x000fc800000001ff */
[----:B------:R-:W-:Y:S05]  /*a7e0*/  RET.REL.NODEC R2 `(_ZN7cutlass13device_kernelINS_4gemm6kernel13GemmUniversalIN4cute5tupleIJiiiiEEENS1_10collective13CollectiveMmaINS1_35MainloopSm100TmaUmmaWarpSpecializedILi12ELi2ELi4ENS5_IJNS4_1CILi1EEENSA_ILi2EEESB_EEEEENS5_IJNSA_ILi128EEESF_NSA_ILi32EEEEEENS_6half_tENS5_IJlSB_lEEESI_SJ_NS4_8TiledMMAINS4_8MMA_AtomIJNS4_20SM100_MMA_F16BF16_SSISI_SI_fLi128ELi128ELNS4_4UMMA5MajorE0ELSO_0ELNSN_7ScaleInE0ELSP_0EEEEEENS4_6LayoutINS5_IJSB_SB_SB_EEENS5_IJNSA_ILi0EEESU_SU_EEEEENS5_IJNS4_10UnderscoreESX_SX_EEEEENS4_23SM90_TMA_LOAD_MULTICASTENS4_14ComposedLayoutINS4_7SwizzleILi2ELi4ELi3EEENS4_18smem_ptr_flag_bitsILi16EEENSS_INS5_IJNSA_ILi8EEESG_EEENS5_IJSG_SB_EEEEEEEvNS4_8identityENS4_13SM90_TMA_LOADES1A_vS1B_EENS_8epilogue10collective18CollectiveEpilogueINS1E_23Sm100TmaWarpSpecializedILi4ELi2ELi32ELb1ELb0EEEJSH_NS5_IJNSS_ISF_SB_EENSS_ISG_SB_EEEEESI_SJ_SI_SJ_NS1E_6fusion15FusionCallbacksIS1I_NS1M_17LinearCombinationISI_fSI_fLNS_15FloatRoundStyleE2EEESH_S1L_JEEENS4_5SM1004TMEM4LOAD26SM100_TMEM_LOAD_32dp32b32xES1C_S1A_NS4_39AutoVectorizingCopyWithAssumedAlignmentILi128EEENS4_14SM90_TMA_STOREES1A_S1X_S1X_EEEvvEEEEvNT_6ParamsE) ;  /* 0xffffff5802047950 */ /* 0x000fea0003c3ffff */
.L_x_207:
[----:B------:R-:W-:-:S00]  /*a7f0*/  BRA `(.L_x_207) ;  /* 0xfffffffc00fc7947 */ /* 0x000fc0000383ffff */
[----:B------:R-:W-:-:S00]  /*a800*/  NOP ;  /* 0x0000000000007918 */ /* 0x000fc00000000000 */
[----:B------:R-:W-:-:S00]  /*a810*/  NOP ;  /* 0x0000000000007918 */ /* 0x000fc00000000000 */
[----:B------:R-:W-:-:S00]  /*a820*/  NOP ;  /* 0x0000000000007918 */ /* 0x000fc00000000000 */
[----:B------:R-:W-:-:S00]  /*a830*/  NOP ;  /* 0x0000000000007918 */ /* 0x000fc00000000000 */
[----:B------:R-:W-:-:S00]  /*a840*/  NOP ;  /* 0x0000000000007918 */ /* 0x000fc00000000000 */
[----:B------:R-:W-:-:S00]  /*a850*/  NOP ;  /* 0x0000000000007918 */ /* 0x000fc00000000000 */
[----:B------:R-:W-:-:S00]  /*a860*/  NOP ;  /* 0x0000000000007918 */ /* 0x000fc00000000000 */
[----:B------:R-:W-:-:S00]  /*a870*/  NOP ;  /* 0x0000000000007918 */ /* 0x000fc00000000000 */
.L_x_208:


//--------------------- .nv.global.init           --------------------------
	.section	.nv.global.init,"aw",@progbits
.nv.global.init:
	.type		$str$27,@object
	.size		$str$27,($str$28 - $str$27)
$str$27:
        /*0000*/ 	.byte	0x28, 0x61, 0x64, 0x64, 0x72, 0x65, 0x73, 0x73, 0x20, 0x26, 0x20, 0x6d, 0x61, 0x73, 0x6b, 0x29
        /*0010*/ 	.byte	0x20, 0x3d, 0x3d, 0x20, 0x30, 0x00
	.type		$str$28,@object
	.size		$str$28,($str$26 - $str$28)
$str$28:
        /*0016*/ 	.byte	0x2f, 0x74, 0x6d, 0x70, 0x2f, 0x63, 0x75, 0x74, 0x6c, 0x61, 0x73, 0x73, 0x5f, 0x73, 0x77, 0x65
        /*0026*/ 	.byte	0x65, 0x70, 0x5f, 0x73, 0x72, 0x63, 0x2f, 0x69, 0x6e, 0x63, 0x6c, 0x75, 0x64, 0x65, 0x2f, 0x63
        /*0036*/ 	.byte	0x75, 0x74, 0x65, 0x2f, 0x70, 0x6f, 0x69, 0x6e, 0x74, 0x65, 0x72, 0x5f, 0x66, 0x6c, 0x61, 0x67
        /*0046*/ 	.byte	0x67, 0x65, 0x64, 0x2e, 0x68, 0x70, 0x70, 0x00
	.type		$str$26,@object
	.size		$str$26,($str$25 - $str$26)
$str$26:
        /*004e*/ 	.byte	0x2f, 0x74, 0x6d, 0x70, 0x2f, 0x63, 0x75, 0x74, 0x6c, 0x61, 0x73, 0x73, 0x5f, 0x73, 0x77, 0x65
        /*005e*/ 	.byte	0x65, 0x70, 0x5f, 0x73, 0x72, 0x63, 0x2f, 0x69, 0x6e, 0x63, 0x6c, 0x75, 0x64, 0x65, 0x2f, 0x63
        /*006e*/ 	.byte	0x75, 0x74, 0x65, 0x2f, 0x61, 0x74, 0x6f, 0x6d, 0x2f, 0x63, 0x6f, 0x70, 0x79, 0x5f, 0x74, 0x72
        /*007e*/ 	.byte	0x61, 0x69, 0x74, 0x73, 0x5f, 0x73, 0x6d, 0x31, 0x30, 0x30, 0x2e, 0x68, 0x70, 0x70, 0x00
	.type		$str$25,@object
	.size		$str$25,(__unnamed_1 - $str$25)
$str$25:
        /*008d*/ 	.byte	0x28, 0x28, 0x75, 0x69, 0x6e, 0x74, 0x33, 0x32, 0x5f, 0x74, 0x28, 0x74, 0x68, 0x72, 0x65, 0x61
        /*009d*/ 	.byte	0x64, 0x49, 0x64, 0x78, 0x2e, 0x78, 0x29, 0x20, 0x2f, 0x20, 0x33, 0x32, 0x29, 0x20, 0x25, 0x20
        /*00ad*/ 	.byte	0x34, 0x29, 0x20, 0x3d, 0x3d, 0x20, 0x28, 0x28, 0x28, 0x74, 0x6d, 0x65, 0x6d, 0x5f, 0x61, 0x64
        /*00bd*/ 	.byte	0x64, 0x72, 0x20, 0x3e, 0x3e, 0x20, 0x31, 0x36, 0x29, 0x20, 0x2f, 0x20, 0x33, 0x32, 0x29, 0x20
        /*00cd*/ 	.byte	0x25, 0x20, 0x34, 0x29, 0x00
	.type		__unnamed_1,@object
	.size		__unnamed_1,(__unnamed_2 - __unnamed_1)
__unnamed_1:
        /*00d2*/ 	.byte	0x61, 0x75, 0x74, 0x6f, 0x20, 0x63, 0x75, 0x74, 0x65, 0x3a, 0x3a, 0x61, 0x73, 0x5f, 0x70, 0x6f
        /* <DEDUP_REMOVED lines=24> */
        /*0262*/ 	.byte	0x3e, 0x3e, 0x3e, 0x3e, 0x5d, 0x00
	.type		__unnamed_2,@object
	.size		__unnamed_2,(.L_2 - __unnamed_2)
__unnamed_2:
        /* <DEDUP_REMOVED lines=42> */
        /*0508*/ 	.byte	0x3e, 0x3e, 0x5d, 0x00
.L_2:


//--------------------- .nv.shared._ZN7cutlass13device_kernelINS_4gemm6kernel13GemmUniversalIN4cute5tupleIJiiiiEEENS1_10collective13CollectiveMmaINS1_35MainloopSm100TmaUmmaWarpSpecializedILi12ELi2ELi4ENS5_IJNS4_1CILi1EEENSA_ILi2EEESB_EEEEENS5_IJNSA_ILi128EEESF_NSA_ILi32EEEEEENS_6half_tENS5_IJlSB_lEEESI_SJ_NS4_8TiledMMAINS4_8MMA_AtomIJNS4_20SM100_MMA_F16BF16_SSISI_SI_fLi128ELi128ELNS4_4UMMA5MajorE0ELSO_0ELNSN_7ScaleInE0ELSP_0EEEEEENS4_6LayoutINS5_IJSB_SB_SB_EEENS5_IJNSA_ILi0EEESU_SU_EEEEENS5_IJNS4_10UnderscoreESX_SX_EEEEENS4_23SM90_TMA_LOAD_MULTICASTENS4_14ComposedLayoutINS4_7SwizzleILi2ELi4ELi3EEENS4_18smem_ptr_flag_bitsILi16EEENSS_INS5_IJNSA_ILi8EEESG_EEENS5_IJSG_SB_EEEEEEEvNS4_8identityENS4_13SM90_TMA_LOADES1A_vS1B_EENS_8epilogue10collective18CollectiveEpilogueINS1E_23Sm100TmaWarpSpecializedILi4ELi2ELi32ELb1ELb0EEEJSH_NS5_IJNSS_ISF_SB_EENSS_ISG_SB_EEEEESI_SJ_SI_SJ_NS1E_6fusion15FusionCallbacksIS1I_NS1M_17LinearCombinationISI_fSI_fLNS_15FloatRoundStyleE2EEESH_S1L_JEEENS4_5SM1004TMEM4LOAD26SM100_TMEM_LOAD_32dp32b32xES1C_S1A_NS4_39AutoVectorizingCopyWithAssumedAlignmentILi128EEENS4_14SM90_TMA_STOREES1A_S1X_S1X_EEEvvEEEEvNT_6ParamsE --------------------------
	.section	.nv.shared._ZN7cutlass13device_kernelINS_4gemm6kernel13GemmUniversalIN4cute5tupleIJiiiiEEENS1_10collective13CollectiveMmaINS1_35MainloopSm100TmaUmmaWarpSpecializedILi12ELi2ELi4ENS5_IJNS4_1CILi1EEENSA_ILi2EEESB_EEEEENS5_IJNSA_ILi128EEESF_NSA_ILi32EEEEEENS_6half_tENS5_IJlSB_lEEESI_SJ_NS4_8TiledMMAINS4_8MMA_AtomIJNS4_20SM100_MMA_F16BF16_SSISI_SI_fLi128ELi128ELNS4_4UMMA5MajorE0ELSO_0ELNSN_7ScaleInE0ELSP_0EEEEEENS4_6LayoutINS5_IJSB_SB_SB_EEENS5_IJNSA_ILi0EEESU_SU_EEEEENS5_IJNS4_10UnderscoreESX_SX_EEEEENS4_23SM90_TMA_LOAD_MULTICASTENS4_14ComposedLayoutINS4_7SwizzleILi2ELi4ELi3EEENS4_18smem_ptr_flag_bitsILi16EEENSS_INS5_IJNSA_ILi8EEESG_EEENS5_IJSG_SB_EEEEEEEvNS4_8identityENS4_13SM90_TMA_LOADES1A_vS1B_EENS_8epilogue10collective18CollectiveEpilogueINS1E_23Sm100TmaWarpSpecializedILi4ELi2ELi32ELb1ELb0EEEJSH_NS5_IJNSS_ISF_SB_EENSS_ISG_SB_EEEEESI_SJ_SI_SJ_NS1E_6fusion15FusionCallbacksIS1I_NS1M_17LinearCombinationISI_fSI_fLNS_15FloatRoundStyleE2EEESH_S1L_JEEENS4_5SM1004TMEM4LOAD26SM100_TMEM_LOAD_32dp32b32xES1C_S1A_NS4_39AutoVectorizingCopyWithAssumedAlignmentILi128EEENS4_14SM90_TMA_STOREES1A_S1X_S1X_EEEvvEEEEvNT_6ParamsE,"aw",@nobits
	.sectionflags	@""
	.align	16
	.zero		1024


//--------------------- .nv.shared.reserved.0     --------------------------
	.section	.nv.shared.reserved.0,"aw",@nobits
	.weak		__nv_reservedSMEM_offset_0_alias
	.size		__nv_reservedSMEM_offset_0_alias, 0, 64
	.other		__nv_reservedSMEM_offset_0_alias,@"STO_CUDA_RESERVED_SHARED STV_DEFAULT"
__nv_reservedSMEM_offset_0_alias:
	.zero		0
.nv.shared.reserved.0:
	.zero		64
	.weak		__nv_reservedSMEM_tcgen05_partition
	.type		__nv_reservedSMEM_tcgen05_partition,@object
	.size		__nv_reservedSMEM_tcgen05_partition,(.L_0 - __nv_reservedSMEM_tcgen05_partition)
__nv_reservedSMEM_tcgen05_partition:
	.zero		32
.L_0:


//--------------------- .nv.global                --------------------------
	.section	.nv.global,"aw",@nobits
.nv.global:
	.type		_ZN40_INTERNAL_52697036_4_k_cu_a34cfbed_283764cute1_E,@object
	.size		_ZN40_INTERNAL_52697036_4_k_cu_a34cfbed_283764cute1_E,(_ZN40_INTERNAL_52697036_4_k_cu_a34cfbed_283764cuda3std3__45__cpo6cbeginE - _ZN40_INTERNAL_52697036_4_k_cu_a34cfbed_283764cute1_E)
_ZN40_INTERNAL_52697036_4_k_cu_a34cfbed_283764cute1_E:
	.zero		1
	.type		_ZN40_INTERNAL_52697036_4_k_cu_a34cfbed_283764cuda3std3__45__cpo6cbeginE,@object
	.size		_ZN40_INTERNAL_52697036_4_k_cu_a34cfbed_283764cuda3std3__45__cpo6cbeginE,(_ZN40_INTERNAL_52697036_4_k_cu_a34cfbed_283764cuda3std3__48in_placeE - _ZN40_INTERNAL_52697036_4_k_cu_a34cfbed_283764cuda3std3__45__cpo6cbeginE)
_ZN40_INTERNAL_52697036_4_k_cu_a34cfbed_283764cuda3std3__45__cpo6cbeginE:
	.zero		1
	.type		_ZN40_INTERNAL_52697036_4_k_cu_a34cfbed_283764cuda3std3__48in_placeE,@object
	.size		_ZN40_INTERNAL_52697036_4_k_cu_a34cfbed_283764cuda3std3__48in_placeE,(_ZN40_INTERNAL_52697036_4_k_cu_a34cfbed_283764cuda3std6ranges3__45__cpo9iter_moveE - _ZN40_INTERNAL_52697036_4_k_cu_a34cfbed_283764cuda3std3__48in_placeE)
_ZN40_INTERNAL_52697036_4_k_cu_a34cfbed_283764cuda3std3__48in_placeE:
	.zero		1
	.type		_ZN40_INTERNAL_52697036_4_k_cu_a34cfbed_283764cuda3std6ranges3__45__cpo9iter_moveE,@object
	.size		_ZN40_INTERNAL_52697036_4_k_cu_a34cfbed_283764cuda3std6ranges3__45__cpo9iter_moveE,(_ZN40_INTERNAL_52697036_4_k_cu_a34cfbed_283764cuda3std3__45__cpo5beginE - _ZN40_INTERNAL_52697036_4_k_cu_a34cfbed_283764cuda3std6ranges3__45__cpo9iter_moveE)
_ZN40_INTERNAL_52697036_4_k_cu_a34cfbed_283764cuda3std6ranges3__45__cpo9iter_moveE:
	.zero		1
	.type		_ZN40_INTERNAL_52697036_4_k_cu_a34cfbed_283764cuda3std3__45__cpo5beginE,@object
	.size		_ZN40_INTERNAL_52697036_4_k_cu_a34cfbed_283764cuda3std3__45__cpo5beginE,(_ZN40_INTERNAL_52697036_4_k_cu_a34cfbed_283764cuda3std3__442_GLOBAL__N__52697036_4_k_cu_a34cfbed_283766ignoreE - _ZN40_INTERNAL_52697036_4_k_cu_a34cfbed_283764cuda3std3__45__cpo5beginE)
_ZN40_INTERNAL_52697036_4_k_cu_a34cfbed_283764cuda3std3__45__cpo5beginE:
	.zero		1
	.type		_ZN40_INTERNAL_52697036_4_k_cu_a34cfbed_283764cuda3std3__442_GLOBAL__N__52697036_4_k_cu_a34cfbed_283766ignoreE,@object
	.size		_ZN40_INTERNAL_52697036_4_k_cu_a34cfbed_283764cuda3std3__442_GLOBAL__N__52697036_4_k_cu_a34cfbed_283766ignoreE,(_ZN40_INTERNAL_52697036_4_k_cu_a34cfbed_283764cute7productE - _ZN40_INTERNAL_52697036_4_k_cu_a34cfbed_283764cuda3std3__442_GLOBAL__N__52697036_4_k_cu_a34cfbed_283766ignoreE)
_ZN40_INTERNAL_52697036_4_k_cu_a34cfbed_283764cuda3std3__442_GLOBAL__N__52697036_4_k_cu_a34cfbed_283766ignoreE:
	.zero		1
	.type		_ZN40_INTERNAL_52697036_4_k_cu_a34cfbed_283764cute7productE,@object
	.size		_ZN40_INTERNAL_52697036_4_k_cu_a34cfbed_283764cute7productE,(_ZN40_INTERNAL_52697036_4_k_cu_a34cfbed_283764cuda3std3__45__cpo3endE - _ZN40_INTERNAL_52697036_4_k_cu_a34cfbed_283764cute7productE)
_ZN40_INTERNAL_52697036_4_k_cu_a34cfbed_283764cute7productE:
	.zero		1
	.type		_ZN40_INTERNAL_52697036_4_k_cu_a34cfbed_283764cuda3std3__45__cpo3endE,@object
	.size		_ZN40_INTERNAL_52697036_4_k_cu_a34cfbed_283764cuda3std3__45__cpo3endE,(_ZN40_INTERNAL_52697036_4_k_cu_a34cfbed_283764cuda3std3__419piecewise_constructE - _ZN40_INTERNAL_52697036_4_k_cu_a34cfbed_283764cuda3std3__45__cpo3endE)
_ZN40_INTERNAL_52697036_4_k_cu_a34cfbed_283764cuda3std3__45__cpo3endE:
	.zero		1
	.type		_ZN40_INTERNAL_52697036_4_k_cu_a34cfbed_283764cuda3std3__419piecewise_constructE,@object
	.size		_ZN40_INTERNAL_52697036_4_k_cu_a34cfbed_283764cuda3std3__419piecewise_constructE,(_ZN40_INTERNAL_52697036_4_k_cu_a34cfbed_283764cuda3std3__45__cpo4cendE - _ZN40_INTERNAL_52697036_4_k_cu_a34cfbed_283764cuda3std3__419piecewise_constructE)
_ZN40_INTERNAL_52697036_4_k_cu_a34cfbed_283764cuda3std3__419piecewise_constructE:
	.zero		1
	.type		_ZN40_INTERNAL_52697036_4_k_cu_a34cfbed_283764cuda3std3__45__cpo4cendE,@object
	.size		_ZN40_INTERNAL_52697036_4_k_cu_a34cfbed_283764cuda3std3__45__cpo4cendE,(_ZN40_INTERNAL_52697036_4_k_cu_a34cfbed_283764cuda3std6ranges3__45__cpo4swapE - _ZN40_INTERNAL_52697036_4_k_cu_a34cfbed_283764cuda3std3__45__cpo4cendE)
_ZN40_INTERNAL_52697036_4_k_cu_a34cfbed_283764cuda3std3__45__cpo4cendE:
	.zero		1
	.type		_ZN40_INTERNAL_52697036_4_k_cu_a34cfbed_283764cuda3std6ranges3__45__cpo4swapE,@object
	.size		_ZN40_INTERNAL_52697036_4_k_cu_a34cfbed_283764cuda3std6ranges3__45__cpo4swapE,(.L_10 - _ZN40_INTERNAL_52697036_4_k_cu_a34cfbed_283764cuda3std6ranges3__45__cpo4swapE)
_ZN40_INTERNAL_52697036_4_k_cu_a34cfbed_283764cuda3std6ranges3__45__cpo4swapE:
	.zero		1
.L_10:


//--------------------- .nv.constant0._ZN7cutlass13device_kernelINS_4gemm6kernel13GemmUniversalIN4cute5tupleIJiiiiEEENS1_10collective13CollectiveMmaINS1_35MainloopSm100TmaUmmaWarpSpecializedILi12ELi2ELi4ENS5_IJNS4_1CILi1EEENSA_ILi2EEESB_EEEEENS5_IJNSA_ILi128EEESF_NSA_ILi32EEEEEENS_6half_tENS5_IJlSB_lEEESI_SJ_NS4_8TiledMMAINS4_8MMA_AtomIJNS4_20SM100_MMA_F16BF16_SSISI_SI_fLi128ELi128ELNS4_4UMMA5MajorE0ELSO_0ELNSN_7ScaleInE0ELSP_0EEEEEENS4_6LayoutINS5_IJSB_SB_SB_EEENS5_IJNSA_ILi0EEESU_SU_EEEEENS5_IJNS4_10UnderscoreESX_SX_EEEEENS4_23SM90_TMA_LOAD_MULTICASTENS4_14ComposedLayoutINS4_7SwizzleILi2ELi4ELi3EEENS4_18smem_ptr_flag_bitsILi16EEENSS_INS5_IJNSA_ILi8EEESG_EEENS5_IJSG_SB_EEEEEEEvNS4_8identityENS4_13SM90_TMA_LOADES1A_vS1B_EENS_8epilogue10collective18CollectiveEpilogueINS1E_23Sm100TmaWarpSpecializedILi4ELi2ELi32ELb1ELb0EEEJSH_NS5_IJNSS_ISF_SB_EENSS_ISG_SB_EEEEESI_SJ_SI_SJ_NS1E_6fusion15FusionCallbacksIS1I_NS1M_17LinearCombinationISI_fSI_fLNS_15FloatRoundStyleE2EEESH_S1L_JEEENS4_5SM1004TMEM4LOAD26SM100_TMEM_LOAD_32dp32b32xES1C_S1A_NS4_39AutoVectorizingCopyWithAssumedAlignmentILi128EEENS4_14SM90_TMA_STOREES1A_S1X_S1X_EEEvvEEEEvNT_6ParamsE --------------------------
	.section	.nv.constant0._ZN7cutlass13device_kernelINS_4gemm6kernel13GemmUniversalIN4cute5tupleIJiiiiEEENS1_10collective13CollectiveMmaINS1_35MainloopSm100TmaUmmaWarpSpecializedILi12ELi2ELi4ENS5_IJNS4_1CILi1EEENSA_ILi2EEESB_EEEEENS5_IJNSA_ILi128EEESF_NSA_ILi32EEEEEENS_6half_tENS5_IJlSB_lEEESI_SJ_NS4_8TiledMMAINS4_8MMA_AtomIJNS4_20SM100_MMA_F16BF16_SSISI_SI_fLi128ELi128ELNS4_4UMMA5MajorE0ELSO_0ELNSN_7ScaleInE0ELSP_0EEEEEENS4_6LayoutINS5_IJSB_SB_SB_EEENS5_IJNSA_ILi0EEESU_SU_EEEEENS5_IJNS4_10UnderscoreESX_SX_EEEEENS4_23SM90_TMA_LOAD_MULTICASTENS4_14ComposedLayoutINS4_7SwizzleILi2ELi4ELi3EEENS4_18smem_ptr_flag_bitsILi16EEENSS_INS5_IJNSA_ILi8EEESG_EEENS5_IJSG_SB_EEEEEEEvNS4_8identityENS4_13SM90_TMA_LOADES1A_vS1B_EENS_8epilogue10collective18CollectiveEpilogueINS1E_23Sm100TmaWarpSpecializedILi4ELi2ELi32ELb1ELb0EEEJSH_NS5_IJNSS_ISF_SB_EENSS_ISG_SB_EEEEESI_SJ_SI_SJ_NS1E_6fusion15FusionCallbacksIS1I_NS1M_17LinearCombinationISI_fSI_fLNS_15FloatRoundStyleE2EEESH_S1L_JEEENS4_5SM1004TMEM4LOAD26SM100_TMEM_LOAD_32dp32b32xES1C_S1A_NS4_39AutoVectorizingCopyWithAssumedAlignmentILi128EEENS4_14SM90_TMA_STOREES1A_S1X_S1X_EEEvvEEEEvNT_6ParamsE,"a",@progbits
	.sectionflags	@""
	.align	4
.nv.constant0._ZN7cutlass13device_kernelINS_4gemm6kernel13GemmUniversalIN4cute5tupleIJiiiiEEENS1_10collective13CollectiveMmaINS1_35MainloopSm100TmaUmmaWarpSpecializedILi12ELi2ELi4ENS5_IJNS4_1CILi1EEENSA_ILi2EEESB_EEEEENS5_IJNSA_ILi128EEESF_NSA_ILi32EEEEEENS_6half_tENS5_IJlSB_lEEESI_SJ_NS4_8TiledMMAINS4_8MMA_AtomIJNS4_20SM100_MMA_F16BF16_SSISI_SI_fLi128ELi128ELNS4_4UMMA5MajorE0ELSO_0ELNSN_7ScaleInE0ELSP_0EEEEEENS4_6LayoutINS5_IJSB_SB_SB_EEENS5_IJNSA_ILi0EEESU_SU_EEEEENS5_IJNS4_10UnderscoreESX_SX_EEEEENS4_23SM90_TMA_LOAD_MULTICASTENS4_14ComposedLayoutINS4_7SwizzleILi2ELi4ELi3EEENS4_18smem_ptr_flag_bitsILi16EEENSS_INS5_IJNSA_ILi8EEESG_EEENS5_IJSG_SB_EEEEEEEvNS4_8identityENS4_13SM90_TMA_LOADES1A_vS1B_EENS_8epilogue10collective18CollectiveEpilogueINS1E_23Sm100TmaWarpSpecializedILi4ELi2ELi32ELb1ELb0EEEJSH_NS5_IJNSS_ISF_SB_EENSS_ISG_SB_EEEEESI_SJ_SI_SJ_NS1E_6fusion15FusionCallbacksIS1I_NS1M_17LinearCombinationISI_fSI_fLNS_15FloatRoundStyleE2EEESH_S1L_JEEENS4_5SM1004TMEM4LOAD26SM100_TMEM_LOAD_32dp32b32xES1C_S1A_NS4_39AutoVectorizingCopyWithAssumedAlignmentILi128EEENS4_14SM90_TMA_STOREES1A_S1X_S1X_EEEvvEEEEvNT_6ParamsE:
	.zero		2944


//--------------------- SYMBOLS --------------------------

	.type		.nv.reservedSmem.offset0,@object
	.size		.nv.reservedSmem.offset0,0x4
	.type		.nv.reservedSmem.cap,@object
	.size		.nv.reservedSmem.cap,0x4
	.type		__assertfail,@function
